// auto-generated by cutlass_sweep.gemm — config: {"arch": "sm_100", "cluster_m": 1, "cluster_n": 1, "dtype": "e5m2", "stages": 5, "tile_k": 64, "tile_m": 64, "tile_n": 128}
#include "cutlass/cutlass.h"
#include "cutlass/gemm/collective/collective_builder.hpp"
#include "cutlass/gemm/device/gemm_universal_adapter.h"
#include "cutlass/gemm/kernel/gemm_universal.hpp"
#include "cutlass/epilogue/collective/collective_builder.hpp"

using ElemA = cutlass::float_e5m2_t;
using ElemB = cutlass::float_e5m2_t;
using ElemCD = cutlass::float_e5m2_t;
using Acc  = float;
using TileShape    = cute::Shape<cute::_64, cute::_128, cute::_64>;
using ClusterShape = cute::Shape<cute::_1, cute::_1, cute::_1>;

using CollectiveEpilogue = typename cutlass::epilogue::collective::CollectiveBuilder<
    cutlass::arch::Sm100, cutlass::arch::OpClassTensorOp,
    TileShape, ClusterShape,
    cutlass::epilogue::collective::EpilogueTileAuto,
    Acc, Acc,
    ElemCD, cutlass::layout::RowMajor, 128 / cutlass::sizeof_bits<ElemCD>::value,
    ElemCD, cutlass::layout::RowMajor, 128 / cutlass::sizeof_bits<ElemCD>::value,
    cutlass::epilogue::collective::EpilogueScheduleAuto
  >::CollectiveOp;

using CollectiveMainloop = typename cutlass::gemm::collective::CollectiveBuilder<
    cutlass::arch::Sm100, cutlass::arch::OpClassTensorOp,
    ElemA, cutlass::layout::RowMajor, 128 / cutlass::sizeof_bits<ElemA>::value,
    ElemB, cutlass::layout::ColumnMajor, 128 / cutlass::sizeof_bits<ElemB>::value,
    Acc,
    TileShape, ClusterShape,
    cutlass::gemm::collective::StageCount<5>,
    cutlass::gemm::collective::KernelScheduleAuto
  >::CollectiveOp;

using GemmKernel = cutlass::gemm::kernel::GemmUniversal<
    cute::Shape<int,int,int,int>,
    CollectiveMainloop,
    CollectiveEpilogue
>;
using Gemm = cutlass::gemm::device::GemmUniversalAdapter<GemmKernel>;

// Force the device kernel symbol into the cubin without needing a host main.
auto* _anchor = &cutlass::device_kernel<GemmKernel>;


// ===== COMPILED SASS (sm_100a) =====

	.target	sm_100a

	.elftype	@"ET_EXEC"


//--------------------- .note.nv.tkinfo           --------------------------
	.section	.note.nv.tkinfo,"",@"SHT_NOTE"
	.sectionflags	@"SHF_NOTE_NV_TKINFO"
	.tkinfo
        /*0018*/ 	.word	0x00000002
        /*0030*/ 	.string	""
        /*0030*/ 	.string	"ptxas"
        /*0030*/ 	.string	"Cuda compilation tools, release 13.0, V13.0.88"
        /*0030*/ 	.string	"Build cuda_13.0.r13.0/compiler.36424714_0"
        /*0030*/ 	.string	"-arch sm_100a -m 64 "



//--------------------- .note.nv.cuinfo           --------------------------
	.section	.note.nv.cuinfo,"",@"SHT_NOTE"
	.sectionflags	@"SHF_NOTE_NV_CUINFO"
        /*0018*/ 	.short	0x0002
        /*001a*/ 	.short	0x0064
        /*001c*/ 	.short	0x0082
	.zero		2


//--------------------- .nv.info                  --------------------------
	.section	.nv.info,"",@"SHT_CUDA_INFO"
	.align	4


	//----- nvinfo : EIATTR_REGCOUNT
	.align		4
        /*0000*/ 	.byte	0x04, 0x2f
        /*0002*/ 	.short	(.L_19 - .L_18)
	.align		4
.L_18:
        /*0004*/ 	.word	index@(_ZN7cutlass13device_kernelINS_4gemm6kernel13GemmUniversalIN4cute5tupleIJiiiiEEENS1_10collective13CollectiveMmaINS1_35MainloopSm100TmaUmmaWarpSpecializedILi5ELi2ELi4ENS5_IJNS4_1CILi1EEESB_SB_EEEEENS5_IJNSA_ILi64EEENSA_ILi128EEESE_EEENS_12float_e5m2_tENS5_IJlSB_lEEESH_SI_NS4_8TiledMMAINS4_8MMA_AtomIJNS4_10MMA_TraitsINS4_19SM100_MMA_F8F6F4_SSEJSH_SH_fSE_SF_NS4_17integral_constantINS4_4UMMA5MajorELSP_0EEESQ_NSN_INSO_7ScaleInELSR_0EEESS_EEEEEENS4_6LayoutISC_NS5_IJNSA_ILi0EEESW_SW_EEEEENS5_IJNS4_10UnderscoreESZ_SZ_EEEEENS4_13SM90_TMA_LOADENS4_14ComposedLayoutINS4_7SwizzleILi2ELi4ELi3EEENS4_18smem_ptr_flag_bitsILi8EEENSV_INS5_IJNSA_ILi8EEESE_EEENS5_IJSE_SB_EEEEEEEvNS4_8identityES12_S1C_vS1D_EENS_8epilogue10collective18CollectiveEpilogueINS1F_23Sm100TmaWarpSpecializedILi2ELi2ELi32ELb0ELb0EEEJSG_NS5_IJNSV_ISE_SB_EES1K_EEESH_SI_SH_SI_NS1F_6fusion15FusionCallbacksIS1J_NS1M_17LinearCombinationISH_fSH_fLNS_15FloatRoundStyleE2EEESG_S1L_JEEENS4_5SM1004TMEM4LOAD26SM100_TMEM_LOAD_16dp32b32xES12_S1C_NS4_39AutoVectorizingCopyWithAssumedAlignmentILi128EEENS4_14SM90_TMA_STOREES1C_S1X_S1X_EEEvvEEEEvNT_6ParamsE)
        /*0008*/ 	.word	0x00000080


	//----- nvinfo : EIATTR_FRAME_SIZE
	.align		4
.L_19:
        /*000c*/ 	.byte	0x04, 0x11
        /*000e*/ 	.short	(.L_21 - .L_20)
	.align		4
.L_20:
        /*0010*/ 	.word	index@($__internal_2_$__cuda_sm10x_tcgen05_guardrail_trap_unallocated_columns_being_dealloced)
        /*0014*/ 	.word	0x00000000


	//----- nvinfo : EIATTR_FRAME_SIZE
	.align		4
.L_21:
        /*0018*/ 	.byte	0x04, 0x11
        /*001a*/ 	.short	(.L_23 - .L_22)
	.align		4
.L_22:
        /*001c*/ 	.word	index@($__internal_1_$__cuda_sm10x_tcgen05_guardrail_trap_phase_invalid_during_alloc)
        /*0020*/ 	.word	0x00000000


	//----- nvinfo : EIATTR_FRAME_SIZE
	.align		4
.L_23:
        /*0024*/ 	.byte	0x04, 0x11
        /*0026*/ 	.short	(.L_25 - .L_24)
	.align		4
.L_24:
        /*0028*/ 	.word	index@($__internal_0_$__cuda_sm10x_tcgen05_guardrail_trap_col_being_dealloced_not_returned_by_alloc)
        /*002c*/ 	.word	0x00000000


	//----- nvinfo : EIATTR_FRAME_SIZE
	.align		4
.L_25:
        /*0030*/ 	.byte	0x04, 0x11
        /*0032*/ 	.short	(.L_27 - .L_26)
	.align		4
.L_26:
        /*0034*/ 	.word	index@(_ZN7cutlass13device_kernelINS_4gemm6kernel13GemmUniversalIN4cute5tupleIJiiiiEEENS1_10collective13CollectiveMmaINS1_35MainloopSm100TmaUmmaWarpSpecializedILi5ELi2ELi4ENS5_IJNS4_1CILi1EEESB_SB_EEEEENS5_IJNSA_ILi64EEENSA_ILi128EEESE_EEENS_12float_e5m2_tENS5_IJlSB_lEEESH_SI_NS4_8TiledMMAINS4_8MMA_AtomIJNS4_10MMA_TraitsINS4_19SM100_MMA_F8F6F4_SSEJSH_SH_fSE_SF_NS4_17integral_constantINS4_4UMMA5MajorELSP_0EEESQ_NSN_INSO_7ScaleInELSR_0EEESS_EEEEEENS4_6LayoutISC_NS5_IJNSA_ILi0EEESW_SW_EEEEENS5_IJNS4_10UnderscoreESZ_SZ_EEEEENS4_13SM90_TMA_LOADENS4_14ComposedLayoutINS4_7SwizzleILi2ELi4ELi3EEENS4_18smem_ptr_flag_bitsILi8EEENSV_INS5_IJNSA_ILi8EEESE_EEENS5_IJSE_SB_EEEEEEEvNS4_8identityES12_S1C_vS1D_EENS_8epilogue10collective18CollectiveEpilogueINS1F_23Sm100TmaWarpSpecializedILi2ELi2ELi32ELb0ELb0EEEJSG_NS5_IJNSV_ISE_SB_EES1K_EEESH_SI_SH_SI_NS1F_6fusion15FusionCallbacksIS1J_NS1M_17LinearCombinationISH_fSH_fLNS_15FloatRoundStyleE2EEESG_S1L_JEEENS4_5SM1004TMEM4LOAD26SM100_TMEM_LOAD_16dp32b32xES12_S1C_NS4_39AutoVectorizingCopyWithAssumedAlignmentILi128EEENS4_14SM90_TMA_STOREES1C_S1X_S1X_EEEvvEEEEvNT_6ParamsE)
        /*0038*/ 	.word	0x00000000


	//----- nvinfo : EIATTR_MIN_STACK_SIZE
	.align		4
.L_27:
        /*003c*/ 	.byte	0x04, 0x12
        /*003e*/ 	.short	(.L_29 - .L_28)
	.align		4
.L_28:
        /*0040*/ 	.word	index@(_ZN7cutlass13device_kernelINS_4gemm6kernel13GemmUniversalIN4cute5tupleIJiiiiEEENS1_10collective13CollectiveMmaINS1_35MainloopSm100TmaUmmaWarpSpecializedILi5ELi2ELi4ENS5_IJNS4_1CILi1EEESB_SB_EEEEENS5_IJNSA_ILi64EEENSA_ILi128EEESE_EEENS_12float_e5m2_tENS5_IJlSB_lEEESH_SI_NS4_8TiledMMAINS4_8MMA_AtomIJNS4_10MMA_TraitsINS4_19SM100_MMA_F8F6F4_SSEJSH_SH_fSE_SF_NS4_17integral_constantINS4_4UMMA5MajorELSP_0EEESQ_NSN_INSO_7ScaleInELSR_0EEESS_EEEEEENS4_6LayoutISC_NS5_IJNSA_ILi0EEESW_SW_EEEEENS5_IJNS4_10UnderscoreESZ_SZ_EEEEENS4_13SM90_TMA_LOADENS4_14ComposedLayoutINS4_7SwizzleILi2ELi4ELi3EEENS4_18smem_ptr_flag_bitsILi8EEENSV_INS5_IJNSA_ILi8EEESE_EEENS5_IJSE_SB_EEEEEEEvNS4_8identityES12_S1C_vS1D_EENS_8epilogue10collective18CollectiveEpilogueINS1F_23Sm100TmaWarpSpecializedILi2ELi2ELi32ELb0ELb0EEEJSG_NS5_IJNSV_ISE_SB_EES1K_EEESH_SI_SH_SI_NS1F_6fusion15FusionCallbacksIS1J_NS1M_17LinearCombinationISH_fSH_fLNS_15FloatRoundStyleE2EEESG_S1L_JEEENS4_5SM1004TMEM4LOAD26SM100_TMEM_LOAD_16dp32b32xES12_S1C_NS4_39AutoVectorizingCopyWithAssumedAlignmentILi128EEENS4_14SM90_TMA_STOREES1C_S1X_S1X_EEEvvEEEEvNT_6ParamsE)
        /*0044*/ 	.word	0x00000000
.L_29:


//--------------------- .nv.compat                --------------------------
	.section	.nv.compat,"",@"SHT_CUDA_COMPAT_INFO"
	.align	4
        /*0000*/ 	.byte	0x02, 0x09, 0x01, 0x00, 0x02, 0x02, 0x02, 0x00, 0x02, 0x05, 0x05, 0x00, 0x03, 0x07, 0x01, 0x01
        /*0010*/ 	.byte	0x02, 0x03, 0x01, 0x00, 0x02, 0x06, 0x01, 0x00, 0x04, 0x0b, 0x08, 0x00, 0x09, 0x00, 0x00, 0x00
        /*0020*/ 	.byte	0x00, 0x00, 0x00, 0x00


//--------------------- .nv.info._ZN7cutlass13device_kernelINS_4gemm6kernel13GemmUniversalIN4cute5tupleIJiiiiEEENS1_10collective13CollectiveMmaINS1_35MainloopSm100TmaUmmaWarpSpecializedILi5ELi2ELi4ENS5_IJNS4_1CILi1EEESB_SB_EEEEENS5_IJNSA_ILi64EEENSA_ILi128EEESE_EEENS_12float_e5m2_tENS5_IJlSB_lEEESH_SI_NS4_8TiledMMAINS4_8MMA_AtomIJNS4_10MMA_TraitsINS4_19SM100_MMA_F8F6F4_SSEJSH_SH_fSE_SF_NS4_17integral_constantINS4_4UMMA5MajorELSP_0EEESQ_NSN_INSO_7ScaleInELSR_0EEESS_EEEEEENS4_6LayoutISC_NS5_IJNSA_ILi0EEESW_SW_EEEEENS5_IJNS4_10UnderscoreESZ_SZ_EEEEENS4_13SM90_TMA_LOADENS4_14ComposedLayoutINS4_7SwizzleILi2ELi4ELi3EEENS4_18smem_ptr_flag_bitsILi8EEENSV_INS5_IJNSA_ILi8EEESE_EEENS5_IJSE_SB_EEEEEEEvNS4_8identityES12_S1C_vS1D_EENS_8epilogue10collective18CollectiveEpilogueINS1F_23Sm100TmaWarpSpecializedILi2ELi2ELi32ELb0ELb0EEEJSG_NS5_IJNSV_ISE_SB_EES1K_EEESH_SI_SH_SI_NS1F_6fusion15FusionCallbacksIS1J_NS1M_17LinearCombinationISH_fSH_fLNS_15FloatRoundStyleE2EEESG_S1L_JEEENS4_5SM1004TMEM4LOAD26SM100_TMEM_LOAD_16dp32b32xES12_S1C_NS4_39AutoVectorizingCopyWithAssumedAlignmentILi128EEENS4_14SM90_TMA_STOREES1C_S1X_S1X_EEEvvEEEEvNT_6ParamsE --------------------------
	.section	.nv.info._ZN7cutlass13device_kernelINS_4gemm6kernel13GemmUniversalIN4cute5tupleIJiiiiEEENS1_10collective13CollectiveMmaINS1_35MainloopSm100TmaUmmaWarpSpecializedILi5ELi2ELi4ENS5_IJNS4_1CILi1EEESB_SB_EEEEENS5_IJNSA_ILi64EEENSA_ILi128EEESE_EEENS_12float_e5m2_tENS5_IJlSB_lEEESH_SI_NS4_8TiledMMAINS4_8MMA_AtomIJNS4_10MMA_TraitsINS4_19SM100_MMA_F8F6F4_SSEJSH_SH_fSE_SF_NS4_17integral_constantINS4_4UMMA5MajorELSP_0EEESQ_NSN_INSO_7ScaleInELSR_0EEESS_EEEEEENS4_6LayoutISC_NS5_IJNSA_ILi0EEESW_SW_EEEEENS5_IJNS4_10UnderscoreESZ_SZ_EEEEENS4_13SM90_TMA_LOADENS4_14ComposedLayoutINS4_7SwizzleILi2ELi4ELi3EEENS4_18smem_ptr_flag_bitsILi8EEENSV_INS5_IJNSA_ILi8EEESE_EEENS5_IJSE_SB_EEEEEEEvNS4_8identityES12_S1C_vS1D_EENS_8epilogue10collective18CollectiveEpilogueINS1F_23Sm100TmaWarpSpecializedILi2ELi2ELi32ELb0ELb0EEEJSG_NS5_IJNSV_ISE_SB_EES1K_EEESH_SI_SH_SI_NS1F_6fusion15FusionCallbacksIS1J_NS1M_17LinearCombinationISH_fSH_fLNS_15FloatRoundStyleE2EEESG_S1L_JEEENS4_5SM1004TMEM4LOAD26SM100_TMEM_LOAD_16dp32b32xES12_S1C_NS4_39AutoVectorizingCopyWithAssumedAlignmentILi128EEENS4_14SM90_TMA_STOREES1C_S1X_S1X_EEEvvEEEEvNT_6ParamsE,"",@"SHT_CUDA_INFO"
	.sectionflags	@""
	.align	4


	//----- nvinfo : EIATTR_CUDA_API_VERSION
	.align		4
        /*0000*/ 	.byte	0x04, 0x37
        /*0002*/ 	.short	(.L_31 - .L_30)
.L_30:
        /*0004*/ 	.word	0x00000082


	//----- nvinfo : EIATTR_KPARAM_INFO
	.align		4
.L_31:
        /*0008*/ 	.byte	0x04, 0x17
        /*000a*/ 	.short	(.L_33 - .L_32)
.L_32:
        /*000c*/ 	.word	0x00000000
        /*0010*/ 	.short	0x0000
        /*0012*/ 	.short	0x0000
        /*0014*/ 	.byte	0x00, 0xf0, 0x01, 0x20


	//----- nvinfo : EIATTR_AT_ENTRY_FRAGMENTS
	.align		4
.L_33:
        /*0018*/ 	.byte	0x04, 0x4f
        /*001a*/ 	.short	(.L_35 - .L_34)


	//   ....[0]....
.L_34:
        /*001c*/ 	.word	0x00000006


	//----- nvinfo : EIATTR_RESERVED_SMEM_USED
	.align		4
.L_35:
        /*0020*/ 	.byte	0x01, 0x41
	.zero		2


	//----- nvinfo : EIATTR_SPARSE_MMA_MASK
	.align		4
        /*0024*/ 	.byte	0x03, 0x50
        /*0026*/ 	.short	0x0000


	//----- nvinfo : EIATTR_TCGEN05_1CTA_USED
	.align		4
        /*0028*/ 	.byte	0x01, 0x51
	.zero		2


	//----- nvinfo : EIATTR_MAXREG_COUNT
	.align		4
        /*002c*/ 	.byte	0x03, 0x1b
        /*002e*/ 	.short	0x00ff


	//----- nvinfo : EIATTR_NUM_BARRIERS
	.align		4
        /*0030*/ 	.byte	0x02, 0x4c
        /*0032*/ 	.byte	0x07
	.zero		1


	//----- nvinfo : EIATTR_EXTERNS
	.align		4
        /*0034*/ 	.byte	0x04, 0x0f
        /*0036*/ 	.short	(.L_37 - .L_36)


	//   ....[0]....
	.align		4
.L_36:
        /*0038*/ 	.word	index@(__assertfail)


	//----- nvinfo : EIATTR_MERCURY_ISA_VERSION
	.align		4
.L_37:
        /*003c*/ 	.byte	0x03, 0x5f
        /*003e*/ 	.short	0x0101


	//----- nvinfo : EIATTR_INT_WARP_WIDE_INSTR_OFFSETS
	.align		4
        /*0040*/ 	.byte	0x04, 0x31
        /*0042*/ 	.short	(.L_39 - .L_38)


	//   ....[0]....
.L_38:
        /*0044*/ 	.word	0x00001dd0


	//   ....[1]....
        /*0048*/ 	.word	0x00003830


	//   ....[2]....
        /*004c*/ 	.word	0x00003850


	//   ....[3]....
        /*0050*/ 	.word	0x00003880


	//   ....[4]....
        /*0054*/ 	.word	0x000041b0


	//   ....[5]....
        /*0058*/ 	.word	0x00004220


	//   ....[6]....
        /*005c*/ 	.word	0x00004400


	//   ....[7]....
        /*0060*/ 	.word	0x00004560


	//----- nvinfo : EIATTR_COOP_GROUP_MASK_REGIDS
	.align		4
.L_39:
        /*0064*/ 	.byte	0x04, 0x29
        /*0066*/ 	.short	(.L_41 - .L_40)


	//   ....[0]....
.L_40:
        /*0068*/ 	.word	0xffffffff


	//   ....[1]....
        /*006c*/ 	.word	0xffffffff


	//   ....[2]....
        /*0070*/ 	.word	0xffffffff


	//   ....[3]....
        /*0074*/ 	.word	0xffffffff


	//   ....[4]....
        /*0078*/ 	.word	0xffffffff


	//   ....[5]....
        /*007c*/ 	.word	0xffffffff


	//   ....[6]....
        /*0080*/ 	.word	0xffffffff


	//   ....[7]....
        /*0084*/ 	.word	0xffffffff


	//   ....[8]....
        /*0088*/ 	.word	0xffffffff


	//   ....[9]....
        /*008c*/ 	.word	0xffffffff


	//   ....[10]....
        /*0090*/ 	.word	0xffffffff


	//   ....[11]....
        /*0094*/ 	.word	0xffffffff


	//   ....[12]....
        /*0098*/ 	.word	0xffffffff


	//----- nvinfo : EIATTR_COOP_GROUP_INSTR_OFFSETS
	.align		4
.L_41:
        /*009c*/ 	.byte	0x04, 0x28
        /*009e*/ 	.short	(.L_43 - .L_42)


	//   ....[0]....
.L_42:
        /*00a0*/ 	.word	0x00000090


	//   ....[1]....
        /*00a4*/ 	.word	0x000004d0


	//   ....[2]....
        /*00a8*/ 	.word	0x00000660


	//   ....[3]....
        /*00ac*/ 	.word	0x000007c0


	//   ....[4]....
        /*00b0*/ 	.word	0x000008c0


	//   ....[5]....
        /*00b4*/ 	.word	0x00000a30


	//   ....[6]....
        /*00b8*/ 	.word	0x00000bd0


	//   ....[7]....
        /*00bc*/ 	.word	0x00001cb0


	//   ....[8]....
        /*00c0*/ 	.word	0x00002b20


	//   ....[9]....
        /*00c4*/ 	.word	0x00002d30


	//   ....[10]....
        /*00c8*/ 	.word	0x00002d60


	//   ....[11]....
        /*00cc*/ 	.word	0x00003710


	//   ....[12]....
        /*00d0*/ 	.word	0x00003940


	//----- nvinfo : EIATTR_VRC_CTA_INIT_COUNT
	.align		4
.L_43:
        /*00d4*/ 	.byte	0x02, 0x4a
        /*00d6*/ 	.byte	0x80
	.zero		1


	//----- nvinfo : EIATTR_SYSCALL_OFFSETS
	.align		4
        /*00d8*/ 	.byte	0x04, 0x46
        /*00da*/ 	.short	(.L_45 - .L_44)


	//   ....[0]....
.L_44:
        /*00dc*/ 	.word	0x00004fa0


	//   ....[1]....
        /*00e0*/ 	.word	0x000050e0


	//   ....[2]....
        /*00e4*/ 	.word	0x000058e0


	//   ....[3]....
        /*00e8*/ 	.word	0x00006670


	//----- nvinfo : EIATTR_MBARRIER_INSTR_OFFSETS
	.align		4
.L_45:
        /*00ec*/ 	.byte	0x04, 0x39
        /*00ee*/ 	.short	(.L_47 - .L_46)


	//   ....[0]....
.L_46:
        /*00f0*/ 	.word	0x000005b0
        /*00f4*/ 	.word	0x000000ff
        /*00f8*/ 	.word	0x00000000
        /*00fc*/ 	.short	0x0100
        /*00fe*/ 	.byte	0x05
	.zero		1


	//   ....[1]....
        /*0100*/ 	.word	0x000005c0
        /*0104*/ 	.word	0x000000ff
        /*0108*/ 	.word	0x00000028
        /*010c*/ 	.short	0x0100
        /*010e*/ 	.byte	0x05
	.zero		1


	//   ....[2]....
        /*0110*/ 	.word	0x000005d0
        /*0114*/ 	.word	0x000000ff
        /*0118*/ 	.word	0x00000008
        /*011c*/ 	.short	0x0100
        /*011e*/ 	.byte	0x05
	.zero		1


	//   ....[3]....
        /*0120*/ 	.word	0x000005e0
        /*0124*/ 	.word	0x000000ff
        /*0128*/ 	.word	0x00000030
        /*012c*/ 	.short	0x0100
        /*012e*/ 	.byte	0x05
	.zero		1


	//   ....[4]....
        /*0130*/ 	.word	0x000005f0
        /*0134*/ 	.word	0x000000ff
        /*0138*/ 	.word	0x00000010
        /*013c*/ 	.short	0x0100
        /*013e*/ 	.byte	0x05
	.zero		1


	//   ....[5]....
        /*0140*/ 	.word	0x00000600
        /*0144*/ 	.word	0x000000ff
        /*0148*/ 	.word	0x00000038
        /*014c*/ 	.short	0x0100
        /*014e*/ 	.byte	0x05
	.zero		1


	//   ....[6]....
        /*0150*/ 	.word	0x00000610
        /*0154*/ 	.word	0x000000ff
        /*0158*/ 	.word	0x00000018
        /*015c*/ 	.short	0x0100
        /*015e*/ 	.byte	0x05
	.zero		1


	//   ....[7]....
        /*0160*/ 	.word	0x00000620
        /*0164*/ 	.word	0x000000ff
        /*0168*/ 	.word	0x00000040
        /*016c*/ 	.short	0x0100
        /*016e*/ 	.byte	0x05
	.zero		1


	//   ....[8]....
        /*0170*/ 	.word	0x00000630
        /*0174*/ 	.word	0x000000ff
        /*0178*/ 	.word	0x00000020
        /*017c*/ 	.short	0x0100
        /*017e*/ 	.byte	0x05
	.zero		1


	//   ....[9]....
        /*0180*/ 	.word	0x00000640
        /*0184*/ 	.word	0x000000ff
        /*0188*/ 	.word	0x00000048
        /*018c*/ 	.short	0x0100
        /*018e*/ 	.byte	0x05
	.zero		1


	//   ....[10]....
        /*0190*/ 	.word	0x00000770
        /*0194*/ 	.word	0x000000ff
        /*0198*/ 	.word	0x00000050
        /*019c*/ 	.short	0x0100
        /*019e*/ 	.byte	0x07
	.zero		1


	//   ....[11]....
        /*01a0*/ 	.word	0x00000780
        /*01a4*/ 	.word	0x000000ff
        /*01a8*/ 	.word	0x00000060
        /*01ac*/ 	.short	0x0100
        /*01ae*/ 	.byte	0x07
	.zero		1


	//   ....[12]....
        /*01b0*/ 	.word	0x00000790
        /*01b4*/ 	.word	0x000000ff
        /*01b8*/ 	.word	0x00000058
        /*01bc*/ 	.short	0x0100
        /*01be*/ 	.byte	0x07
	.zero		1


	//   ....[13]....
        /*01c0*/ 	.word	0x000007a0
        /*01c4*/ 	.word	0x000000ff
        /*01c8*/ 	.word	0x00000068
        /*01cc*/ 	.short	0x0100
        /*01ce*/ 	.byte	0x07
	.zero		1


	//   ....[14]....
        /*01d0*/ 	.word	0x00000890
        /*01d4*/ 	.word	0x000000ff
        /*01d8*/ 	.word	0x00000070
        /*01dc*/ 	.short	0x0100
        /*01de*/ 	.byte	0x05
	.zero		1


	//   ....[15]....
        /*01e0*/ 	.word	0x000008a0
        /*01e4*/ 	.word	0x000000ff
        /*01e8*/ 	.word	0x00000078
        /*01ec*/ 	.short	0x0100
        /*01ee*/ 	.byte	0x05
	.zero		1


	//   ....[16]....
        /*01f0*/ 	.word	0x000009e0
        /*01f4*/ 	.word	0x000000ff
        /*01f8*/ 	.word	0x00000080
        /*01fc*/ 	.short	0x0100
        /*01fe*/ 	.byte	0x05
	.zero		1


	//   ....[17]....
        /*0200*/ 	.word	0x000009f0
        /*0204*/ 	.word	0x000000ff
        /*0208*/ 	.word	0x00000090
        /*020c*/ 	.short	0x0100
        /*020e*/ 	.byte	0x05
	.zero		1


	//   ....[18]....
        /*0210*/ 	.word	0x00000a00
        /*0214*/ 	.word	0x000000ff
        /*0218*/ 	.word	0x00000088
        /*021c*/ 	.short	0x0100
        /*021e*/ 	.byte	0x05
	.zero		1


	//   ....[19]....
        /*0220*/ 	.word	0x00000a10
        /*0224*/ 	.word	0x000000ff
        /*0228*/ 	.word	0x00000098
        /*022c*/ 	.short	0x0100
        /*022e*/ 	.byte	0x05
	.zero		1


	//   ....[20]....
        /*0230*/ 	.word	0x00000b40
        /*0234*/ 	.word	0x000000ff
        /*0238*/ 	.word	0x000000a0
        /*023c*/ 	.short	0x0100
        /*023e*/ 	.byte	0x07
	.zero		1


	//   ....[21]....
        /*0240*/ 	.word	0x00000b50
        /*0244*/ 	.word	0x000000ff
        /*0248*/ 	.word	0x000000c0
        /*024c*/ 	.short	0x0100
        /*024e*/ 	.byte	0x07
	.zero		1


	//   ....[22]....
        /*0250*/ 	.word	0x00000b60
        /*0254*/ 	.word	0x000000ff
        /*0258*/ 	.word	0x000000a8
        /*025c*/ 	.short	0x0100
        /*025e*/ 	.byte	0x07
	.zero		1


	//   ....[23]....
        /*0260*/ 	.word	0x00000b70
        /*0264*/ 	.word	0x000000ff
        /*0268*/ 	.word	0x000000c8
        /*026c*/ 	.short	0x0100
        /*026e*/ 	.byte	0x07
	.zero		1


	//   ....[24]....
        /*0270*/ 	.word	0x00000b80
        /*0274*/ 	.word	0x000000ff
        /*0278*/ 	.word	0x000000b0
        /*027c*/ 	.short	0x0100
        /*027e*/ 	.byte	0x07
	.zero		1


	//   ....[25]....
        /*0280*/ 	.word	0x00000b90
        /*0284*/ 	.word	0x000000ff
        /*0288*/ 	.word	0x000000d0
        /*028c*/ 	.short	0x0100
        /*028e*/ 	.byte	0x07
	.zero		1


	//   ....[26]....
        /*0290*/ 	.word	0x00000ba0
        /*0294*/ 	.word	0x000000ff
        /*0298*/ 	.word	0x000000b8
        /*029c*/ 	.short	0x0100
        /*029e*/ 	.byte	0x07
	.zero		1


	//   ....[27]....
        /*02a0*/ 	.word	0x00000bb0
        /*02a4*/ 	.word	0x000000ff
        /*02a8*/ 	.word	0x000000d8
        /*02ac*/ 	.short	0x0100
        /*02ae*/ 	.byte	0x07
	.zero		1


	//   ....[28]....
        /*02b0*/ 	.word	0x00000ca0
        /*02b4*/ 	.word	0x000000ff
        /*02b8*/ 	.word	0x000000e0
        /*02bc*/ 	.short	0x0100
        /*02be*/ 	.byte	0x05
	.zero		1


	//   ....[29]....
        /*02c0*/ 	.word	0x00000cb0
        /*02c4*/ 	.word	0x000000ff
        /*02c8*/ 	.word	0x000000f0
        /*02cc*/ 	.short	0x0100
        /*02ce*/ 	.byte	0x05
	.zero		1


	//   ....[30]....
        /*02d0*/ 	.word	0x00000cc0
        /*02d4*/ 	.word	0x000000ff
        /*02d8*/ 	.word	0x000000e8
        /*02dc*/ 	.short	0x0100
        /*02de*/ 	.byte	0x05
	.zero		1


	//   ....[31]....
        /*02e0*/ 	.word	0x00000cd0
        /*02e4*/ 	.word	0x000000ff
        /*02e8*/ 	.word	0x000000f8
        /*02ec*/ 	.short	0x0100
        /*02ee*/ 	.byte	0x05
	.zero		1


	//   ....[32]....
        /*02f0*/ 	.word	0x000015b0
        /*02f4*/ 	.word	0x00000003
        /*02f8*/ 	.word	0x000000f0
        /*02fc*/ 	.short	0x010a
        /*02fe*/ 	.byte	0xff
	.zero		1


	//   ....[33]....
        /*0300*/ 	.word	0x000015e0
        /*0304*/ 	.word	0x00000003
        /*0308*/ 	.word	0x000000e0
        /*030c*/ 	.short	0x0101
        /*030e*/ 	.byte	0xff
	.zero		1


	//   ....[34]....
        /*0310*/ 	.word	0x000016b0
        /*0314*/ 	.word	0x000000ff
        /*0318*/ 	.word	0x00000028
        /*031c*/ 	.short	0x010a
        /*031e*/ 	.byte	0x08
	.zero		1


	//   ....[35]....
        /*0320*/ 	.word	0x00001750
        /*0324*/ 	.word	0x000000ff
        /*0328*/ 	.word	0x00000028
        /*032c*/ 	.short	0x010a
        /*032e*/ 	.byte	0x21
	.zero		1


	//   ....[36]....
        /*0330*/ 	.word	0x000018a0
        /*0334*/ 	.word	0x000000ff
        /*0338*/ 	.word	0x00000028
        /*033c*/ 	.short	0x010a
        /*033e*/ 	.byte	0x08
	.zero		1


	//   ....[37]....
        /*0340*/ 	.word	0x000019b0
        /*0344*/ 	.word	0x000000ff
        /*0348*/ 	.word	0x00000078
        /*034c*/ 	.short	0x0101
        /*034e*/ 	.byte	0x04
	.zero		1


	//   ....[38]....
        /*0350*/ 	.word	0x000019d0
        /*0354*/ 	.word	0x000000ff
        /*0358*/ 	.word	0x00000028
        /*035c*/ 	.short	0x010a
        /*035e*/ 	.byte	0x08
	.zero		1


	//   ....[39]....
        /*0360*/ 	.word	0x00001a50
        /*0364*/ 	.word	0x000000ff
        /*0368*/ 	.word	0x00000028
        /*036c*/ 	.short	0x010a
        /*036e*/ 	.byte	0x11
	.zero		1


	//   ....[40]....
        /*0370*/ 	.word	0x00001ba0
        /*0374*/ 	.word	0x000000ff
        /*0378*/ 	.word	0x00000028
        /*037c*/ 	.short	0x010a
        /*037e*/ 	.byte	0x08
	.zero		1


	//   ....[41]....
        /*0380*/ 	.word	0x00001ce0
        /*0384*/ 	.word	0x00000002
        /*0388*/ 	.word	0x00000080
        /*038c*/ 	.short	0x010a
        /*038e*/ 	.byte	0xff
	.zero		1


	//   ....[42]....
        /*0390*/ 	.word	0x00001da0
        /*0394*/ 	.word	0x00000002
        /*0398*/ 	.word	0x00000000
        /*039c*/ 	.short	0x0101
        /*039e*/ 	.byte	0xff
	.zero		1


	//   ....[43]....
        /*03a0*/ 	.word	0x00002300
        /*03a4*/ 	.word	0x000000ff
        /*03a8*/ 	.word	0x00000000
        /*03ac*/ 	.short	0x010a
        /*03ae*/ 	.byte	0x05
	.zero		1


	//   ....[44]....
        /*03b0*/ 	.word	0x00002390
        /*03b4*/ 	.word	0x000000ff
        /*03b8*/ 	.word	0x00000000
        /*03bc*/ 	.short	0x010a
        /*03be*/ 	.byte	0x05
	.zero		1


	//   ....[45]....
        /*03c0*/ 	.word	0x00002420
        /*03c4*/ 	.word	0x000000ff
        /*03c8*/ 	.word	0x00000000
        /*03cc*/ 	.short	0x010a
        /*03ce*/ 	.byte	0x05
	.zero		1


	//   ....[46]....
        /*03d0*/ 	.word	0x000024b0
        /*03d4*/ 	.word	0x000000ff
        /*03d8*/ 	.word	0x00000000
        /*03dc*/ 	.short	0x010a
        /*03de*/ 	.byte	0x05
	.zero		1


	//   ....[47]....
        /*03e0*/ 	.word	0x00002550
        /*03e4*/ 	.word	0x00000000
        /*03e8*/ 	.word	0x00000000
        /*03ec*/ 	.short	0x010a
        /*03ee*/ 	.byte	0xff
	.zero		1


	//   ....[48]....
        /*03f0*/ 	.word	0x00002670
        /*03f4*/ 	.word	0x00000000
        /*03f8*/ 	.word	0x000000e0
        /*03fc*/ 	.short	0x010a
        /*03fe*/ 	.byte	0xff
	.zero		1


	//   ....[49]....
        /*0400*/ 	.word	0x000026d0
        /*0404*/ 	.word	0x00000004
        /*0408*/ 	.word	0x00000000
        /*040c*/ 	.short	0x0101
        /*040e*/ 	.byte	0xff
	.zero		1


	//   ....[50]....
        /*0410*/ 	.word	0x000026f0
        /*0414*/ 	.word	0x000000ff
        /*0418*/ 	.word	0x00000090
        /*041c*/ 	.short	0x010a
        /*041e*/ 	.byte	0x05
	.zero		1


	//   ....[51]....
        /*0420*/ 	.word	0x00002810
        /*0424*/ 	.word	0x00000000
        /*0428*/ 	.word	0x00000080
        /*042c*/ 	.short	0x010a
        /*042e*/ 	.byte	0xff
	.zero		1


	//   ....[52]....
        /*0430*/ 	.word	0x00002920
        /*0434*/ 	.word	0x00000000
        /*0438*/ 	.word	0x00000000
        /*043c*/ 	.short	0x0101
        /*043e*/ 	.byte	0xff
	.zero		1


	//   ....[53]....
        /*0440*/ 	.word	0x000029b0
        /*0444*/ 	.word	0x000000ff
        /*0448*/ 	.word	0x00000090
        /*044c*/ 	.short	0x0106
        /*044e*/ 	.byte	0x05
	.zero		1


	//   ....[54]....
        /*0450*/ 	.word	0x000029d0
        /*0454*/ 	.word	0x000000ff
        /*0458*/ 	.word	0x00000090
        /*045c*/ 	.short	0x010a
        /*045e*/ 	.byte	0x05
	.zero		1


	//   ....[55]....
        /*0460*/ 	.word	0x00002a60
        /*0464*/ 	.word	0x000000ff
        /*0468*/ 	.word	0x00000090
        /*046c*/ 	.short	0x0106
        /*046e*/ 	.byte	0x04
	.zero		1


	//   ....[56]....
        /*0470*/ 	.word	0x00002aa0
        /*0474*/ 	.word	0x00000000
        /*0478*/ 	.word	0x00000090
        /*047c*/ 	.short	0x010a
        /*047e*/ 	.byte	0xff
	.zero		1


	//   ....[57]....
        /*0480*/ 	.word	0x00002fa0
        /*0484*/ 	.word	0x00000000
        /*0488*/ 	.word	0x00000080
        /*048c*/ 	.short	0x010a
        /*048e*/ 	.byte	0xff
	.zero		1


	//   ....[58]....
        /*0490*/ 	.word	0x000030a0
        /*0494*/ 	.word	0x00000003
        /*0498*/ 	.word	0x00000000
        /*049c*/ 	.short	0x0101
        /*049e*/ 	.byte	0xff
	.zero		1


	//   ....[59]....
        /*04a0*/ 	.word	0x000030b0
        /*04a4*/ 	.word	0x000000ff
        /*04a8*/ 	.word	0x00000000
        /*04ac*/ 	.short	0x010a
        /*04ae*/ 	.byte	0x04
	.zero		1


	//   ....[60]....
        /*04b0*/ 	.word	0x00003130
        /*04b4*/ 	.word	0x000000ff
        /*04b8*/ 	.word	0x000000c0
        /*04bc*/ 	.short	0x010a
        /*04be*/ 	.byte	0x08
	.zero		1


	//   ....[61]....
        /*04c0*/ 	.word	0x00003210
        /*04c4*/ 	.word	0x000000ff
        /*04c8*/ 	.word	0x00000000
        /*04cc*/ 	.short	0x010a
        /*04ce*/ 	.byte	0x07
	.zero		1


	//   ....[62]....
        /*04d0*/ 	.word	0x00003350
        /*04d4*/ 	.word	0x000000ff
        /*04d8*/ 	.word	0x00000000
        /*04dc*/ 	.short	0x010a
        /*04de*/ 	.byte	0x04
	.zero		1


	//   ....[63]....
        /*04e0*/ 	.word	0x00003540
        /*04e4*/ 	.word	0x000000ff
        /*04e8*/ 	.word	0x00000000
        /*04ec*/ 	.short	0x010a
        /*04ee*/ 	.byte	0x05
	.zero		1


	//   ....[64]....
        /*04f0*/ 	.word	0x000035d0
        /*04f4*/ 	.word	0x000000ff
        /*04f8*/ 	.word	0x00000000
        /*04fc*/ 	.short	0x010a
        /*04fe*/ 	.byte	0x05
	.zero		1


	//   ....[65]....
        /*0500*/ 	.word	0x00003660
        /*0504*/ 	.word	0x000000ff
        /*0508*/ 	.word	0x00000000
        /*050c*/ 	.short	0x010a
        /*050e*/ 	.byte	0x05
	.zero		1


	//   ....[66]....
        /*0510*/ 	.word	0x000036f0
        /*0514*/ 	.word	0x000000ff
        /*0518*/ 	.word	0x00000000
        /*051c*/ 	.short	0x010a
        /*051e*/ 	.byte	0x07
	.zero		1


	//   ....[67]....
        /*0520*/ 	.word	0x00003b50
        /*0524*/ 	.word	0x00000000
        /*0528*/ 	.word	0x00000080
        /*052c*/ 	.short	0x010a
        /*052e*/ 	.byte	0xff
	.zero		1


	//   ....[68]....
        /*0530*/ 	.word	0x00003c10
        /*0534*/ 	.word	0x00000000
        /*0538*/ 	.word	0x00000000
        /*053c*/ 	.short	0x0101
        /*053e*/ 	.byte	0xff
	.zero		1


	//   ....[69]....
        /*0540*/ 	.word	0x00003f30
        /*0544*/ 	.word	0x000000ff
        /*0548*/ 	.word	0x00000078
        /*054c*/ 	.short	0x010a
        /*054e*/ 	.byte	0x07
	.zero		1


	//   ....[70]....
        /*0550*/ 	.word	0x00004120
        /*0554*/ 	.word	0x000000ff
        /*0558*/ 	.word	0x00000060
        /*055c*/ 	.short	0x010a
        /*055e*/ 	.byte	0x07
	.zero		1


	//   ....[71]....
        /*0560*/ 	.word	0x000042f0
        /*0564*/ 	.word	0x000000ff
        /*0568*/ 	.word	0x00000050
        /*056c*/ 	.short	0x010b
        /*056e*/ 	.byte	0x07
	.zero		1


	//   ....[72]....
        /*0570*/ 	.word	0x00004360
        /*0574*/ 	.word	0x000000ff
        /*0578*/ 	.word	0x00000000
        /*057c*/ 	.short	0x0101
        /*057e*/ 	.byte	0x08
	.zero		1


	//   ....[73]....
        /*0580*/ 	.word	0x00004390
        /*0584*/ 	.word	0x000000ff
        /*0588*/ 	.word	0x00000068
        /*058c*/ 	.short	0x010a
        /*058e*/ 	.byte	0x07
	.zero		1


	//   ....[74]....
        /*0590*/ 	.word	0x000045a0
        /*0594*/ 	.word	0x000000ff
        /*0598*/ 	.word	0x00000058
        /*059c*/ 	.short	0x010b
        /*059e*/ 	.byte	0x07
	.zero		1


	//   ....[75]....
        /*05a0*/ 	.word	0x000045c0
        /*05a4*/ 	.word	0x000000ff
        /*05a8*/ 	.word	0x00000000
        /*05ac*/ 	.short	0x0101
        /*05ae*/ 	.byte	0x0d
	.zero		1


	//   ....[76]....
        /*05b0*/ 	.word	0x000045f0
        /*05b4*/ 	.word	0x000000ff
        /*05b8*/ 	.word	0x00000060
        /*05bc*/ 	.short	0x010a
        /*05be*/ 	.byte	0x07
	.zero		1


	//   ....[77]....
        /*05c0*/ 	.word	0x00004630
        /*05c4*/ 	.word	0x00000000
        /*05c8*/ 	.word	0x00000068
        /*05cc*/ 	.short	0x010a
        /*05ce*/ 	.byte	0xff
	.zero		1


	//   ....[78]....
        /*05d0*/ 	.word	0x00004970
        /*05d4*/ 	.word	0x00000000
        /*05d8*/ 	.word	0x00000080
        /*05dc*/ 	.short	0x010a
        /*05de*/ 	.byte	0xff
	.zero		1


	//   ....[79]....
        /*05e0*/ 	.word	0x00004a80
        /*05e4*/ 	.word	0x00000000
        /*05e8*/ 	.word	0x00000000
        /*05ec*/ 	.short	0x0101
        /*05ee*/ 	.byte	0xff
	.zero		1


	//   ....[80]....
        /*05f0*/ 	.word	0x000054d0
        /*05f4*/ 	.word	0x00000000
        /*05f8*/ 	.word	0x00000050
        /*05fc*/ 	.short	0x010a
        /*05fe*/ 	.byte	0xff
	.zero		1


	//   ....[81]....
        /*0600*/ 	.word	0x00005540
        /*0604*/ 	.word	0x00000071
        /*0608*/ 	.word	0x000000a0
        /*060c*/ 	.short	0x010a
        /*060e*/ 	.byte	0xff
	.zero		1


	//   ....[82]....
        /*0610*/ 	.word	0x00005620
        /*0614*/ 	.word	0x00000000
        /*0618*/ 	.word	0x00000050
        /*061c*/ 	.short	0x010a
        /*061e*/ 	.byte	0xff
	.zero		1


	//   ....[83]....
        /*0620*/ 	.word	0x00005760
        /*0624*/ 	.word	0x00000000
        /*0628*/ 	.word	0x00000000
        /*062c*/ 	.short	0x0101
        /*062e*/ 	.byte	0xff
	.zero		1


	//   ....[84]....
        /*0630*/ 	.word	0x000057c0
        /*0634*/ 	.word	0x00000071
        /*0638*/ 	.word	0x000000a0
        /*063c*/ 	.short	0x010a
        /*063e*/ 	.byte	0xff
	.zero		1


	//   ....[85]....
        /*0640*/ 	.word	0x00006310
        /*0644*/ 	.word	0x00000020
        /*0648*/ 	.word	0x00000050
        /*064c*/ 	.short	0x010a
        /*064e*/ 	.byte	0xff
	.zero		1


	//   ....[86]....
        /*0650*/ 	.word	0x000063d0
        /*0654*/ 	.word	0x00000020
        /*0658*/ 	.word	0x00000050
        /*065c*/ 	.short	0x010a
        /*065e*/ 	.byte	0xff
	.zero		1


	//   ....[87]....
        /*0660*/ 	.word	0x000064f0
        /*0664*/ 	.word	0x00000003
        /*0668*/ 	.word	0x00000000
        /*066c*/ 	.short	0x0101
        /*066e*/ 	.byte	0xff
	.zero		1


	//   ....[88]....
        /*0670*/ 	.word	0x00006930
        /*0674*/ 	.word	0x000000ff
        /*0678*/ 	.word	0x00000000
        /*067c*/ 	.short	0x0101
        /*067e*/ 	.byte	0x05
	.zero		1


	//   ....[89]....
        /*0680*/ 	.word	0x00007170
        /*0684*/ 	.word	0x00000003
        /*0688*/ 	.word	0x000000f0
        /*068c*/ 	.short	0x010a
        /*068e*/ 	.byte	0xff
	.zero		1


	//   ....[90]....
        /*0690*/ 	.word	0x000071d0
        /*0694*/ 	.word	0x00000002
        /*0698*/ 	.word	0x00000028
        /*069c*/ 	.short	0x010a
        /*069e*/ 	.byte	0xff
	.zero		1


	//   ....[91]....
        /*06a0*/ 	.word	0x00007230
        /*06a4*/ 	.word	0x00000002
        /*06a8*/ 	.word	0x00000028
        /*06ac*/ 	.short	0x010a
        /*06ae*/ 	.byte	0xff
	.zero		1


	//   ....[92]....
        /*06b0*/ 	.word	0x00007280
        /*06b4*/ 	.word	0x00000002
        /*06b8*/ 	.word	0x00000080
        /*06bc*/ 	.short	0x010a
        /*06be*/ 	.byte	0xff
	.zero		1


	//   ....[93]....
        /*06c0*/ 	.word	0x000072e0
        /*06c4*/ 	.word	0x00000000
        /*06c8*/ 	.word	0x00000000
        /*06cc*/ 	.short	0x010a
        /*06ce*/ 	.byte	0xff
	.zero		1


	//   ....[94]....
        /*06d0*/ 	.word	0x00007340
        /*06d4*/ 	.word	0x00000000
        /*06d8*/ 	.word	0x00000000
        /*06dc*/ 	.short	0x010a
        /*06de*/ 	.byte	0xff
	.zero		1


	//   ....[95]....
        /*06e0*/ 	.word	0x000073a0
        /*06e4*/ 	.word	0x00000000
        /*06e8*/ 	.word	0x00000000
        /*06ec*/ 	.short	0x010a
        /*06ee*/ 	.byte	0xff
	.zero		1


	//   ....[96]....
        /*06f0*/ 	.word	0x00007400
        /*06f4*/ 	.word	0x00000000
        /*06f8*/ 	.word	0x00000000
        /*06fc*/ 	.short	0x010a
        /*06fe*/ 	.byte	0xff
	.zero		1


	//   ....[97]....
        /*0700*/ 	.word	0x00007450
        /*0704*/ 	.word	0x00000000
        /*0708*/ 	.word	0x000000e0
        /*070c*/ 	.short	0x010a
        /*070e*/ 	.byte	0xff
	.zero		1


	//   ....[98]....
        /*0710*/ 	.word	0x000074b0
        /*0714*/ 	.word	0x00000000
        /*0718*/ 	.word	0x00000090
        /*071c*/ 	.short	0x010a
        /*071e*/ 	.byte	0xff
	.zero		1


	//   ....[99]....
        /*0720*/ 	.word	0x00007500
        /*0724*/ 	.word	0x00000000
        /*0728*/ 	.word	0x00000080
        /*072c*/ 	.short	0x010a
        /*072e*/ 	.byte	0xff
	.zero		1


	//   ....[100]....
        /*0730*/ 	.word	0x00007560
        /*0734*/ 	.word	0x00000000
        /*0738*/ 	.word	0x00000090
        /*073c*/ 	.short	0x010a
        /*073e*/ 	.byte	0xff
	.zero		1


	//   ....[101]....
        /*0740*/ 	.word	0x000075b0
        /*0744*/ 	.word	0x00000000
        /*0748*/ 	.word	0x00000080
        /*074c*/ 	.short	0x010a
        /*074e*/ 	.byte	0xff
	.zero		1


	//   ....[102]....
        /*0750*/ 	.word	0x00007610
        /*0754*/ 	.word	0x00000003
        /*0758*/ 	.word	0x000000c0
        /*075c*/ 	.short	0x010a
        /*075e*/ 	.byte	0xff
	.zero		1


	//   ....[103]....
        /*0760*/ 	.word	0x00007670
        /*0764*/ 	.word	0x00000000
        /*0768*/ 	.word	0x00000000
        /*076c*/ 	.short	0x010a
        /*076e*/ 	.byte	0xff
	.zero		1


	//   ....[104]....
        /*0770*/ 	.word	0x000076d0
        /*0774*/ 	.word	0x00000000
        /*0778*/ 	.word	0x00000000
        /*077c*/ 	.short	0x010a
        /*077e*/ 	.byte	0xff
	.zero		1


	//   ....[105]....
        /*0780*/ 	.word	0x00007730
        /*0784*/ 	.word	0x00000000
        /*0788*/ 	.word	0x00000000
        /*078c*/ 	.short	0x010a
        /*078e*/ 	.byte	0xff
	.zero		1


	//   ....[106]....
        /*0790*/ 	.word	0x00007790
        /*0794*/ 	.word	0x00000000
        /*0798*/ 	.word	0x00000000
        /*079c*/ 	.short	0x010a
        /*079e*/ 	.byte	0xff
	.zero		1


	//   ....[107]....
        /*07a0*/ 	.word	0x000077f0
        /*07a4*/ 	.word	0x00000000
        /*07a8*/ 	.word	0x00000000
        /*07ac*/ 	.short	0x010a
        /*07ae*/ 	.byte	0xff
	.zero		1


	//   ....[108]....
        /*07b0*/ 	.word	0x00007840
        /*07b4*/ 	.word	0x00000000
        /*07b8*/ 	.word	0x00000080
        /*07bc*/ 	.short	0x010a
        /*07be*/ 	.byte	0xff
	.zero		1


	//   ....[109]....
        /*07c0*/ 	.word	0x000078a0
        /*07c4*/ 	.word	0x00000000
        /*07c8*/ 	.word	0x00000078
        /*07cc*/ 	.short	0x010a
        /*07ce*/ 	.byte	0xff
	.zero		1


	//   ....[110]....
        /*07d0*/ 	.word	0x00007900
        /*07d4*/ 	.word	0x00000003
        /*07d8*/ 	.word	0x00000060
        /*07dc*/ 	.short	0x010a
        /*07de*/ 	.byte	0xff
	.zero		1


	//   ....[111]....
        /*07e0*/ 	.word	0x00007960
        /*07e4*/ 	.word	0x00000003
        /*07e8*/ 	.word	0x00000068
        /*07ec*/ 	.short	0x010a
        /*07ee*/ 	.byte	0xff
	.zero		1


	//   ....[112]....
        /*07f0*/ 	.word	0x000079c0
        /*07f4*/ 	.word	0x00000000
        /*07f8*/ 	.word	0x00000060
        /*07fc*/ 	.short	0x010a
        /*07fe*/ 	.byte	0xff
	.zero		1


	//   ....[113]....
        /*0800*/ 	.word	0x00007a10
        /*0804*/ 	.word	0x00000000
        /*0808*/ 	.word	0x00000080
        /*080c*/ 	.short	0x010a
        /*080e*/ 	.byte	0xff
	.zero		1


	//   ....[114]....
        /*0810*/ 	.word	0x00007a60
        /*0814*/ 	.word	0x00000000
        /*0818*/ 	.word	0x00000050
        /*081c*/ 	.short	0x010a
        /*081e*/ 	.byte	0xff
	.zero		1


	//   ....[115]....
        /*0820*/ 	.word	0x00007ab0
        /*0824*/ 	.word	0x00000071
        /*0828*/ 	.word	0x000000a0
        /*082c*/ 	.short	0x010a
        /*082e*/ 	.byte	0xff
	.zero		1


	//   ....[116]....
        /*0830*/ 	.word	0x00007b00
        /*0834*/ 	.word	0x00000020
        /*0838*/ 	.word	0x00000050
        /*083c*/ 	.short	0x010a
        /*083e*/ 	.byte	0xff
	.zero		1


	//----- nvinfo : EIATTR_NUM_MBARRIERS
	.align		4
.L_47:
        /*0840*/ 	.byte	0x03, 0x38
        /*0842*/ 	.short	0x0020


	//----- nvinfo : EIATTR_EXIT_INSTR_OFFSETS
	.align		4
        /*0844*/ 	.byte	0x04, 0x1c
        /*0846*/ 	.short	(.L_49 - .L_48)


	//   ....[0]....
.L_48:
        /*0848*/ 	.word	0x00002580


	//   ....[1]....
        /*084c*/ 	.word	0x00002a70


	//   ....[2]....
        /*0850*/ 	.word	0x00002ad0


	//   ....[3]....
        /*0854*/ 	.word	0x00003950


	//   ....[4]....
        /*0858*/ 	.word	0x00004660


	//   ....[5]....
        /*085c*/ 	.word	0x000046a0


	//   ....[6]....
        /*0860*/ 	.word	0x00007160


	//----- nvinfo : EIATTR_MAX_THREADS
	.align		4
.L_49:
        /*0864*/ 	.byte	0x04, 0x05
        /*0866*/ 	.short	(.L_51 - .L_50)
.L_50:
        /*0868*/ 	.word	0x00000100
        /*086c*/ 	.word	0x00000001
        /*0870*/ 	.word	0x00000001


	//----- nvinfo : EIATTR_CRS_STACK_SIZE
	.align		4
.L_51:
        /*0874*/ 	.byte	0x04, 0x1e
        /*0876*/ 	.short	(.L_53 - .L_52)
.L_52:
        /*0878*/ 	.word	0x00000000


	//----- nvinfo : EIATTR_CBANK_PARAM_SIZE
	.align		4
.L_53:
        /*087c*/ 	.byte	0x03, 0x19
        /*087e*/ 	.short	0x0800


	//----- nvinfo : EIATTR_PARAM_CBANK
	.align		4
        /*0880*/ 	.byte	0x04, 0x0a
        /*0882*/ 	.short	(.L_55 - .L_54)
	.align		4
.L_54:
        /*0884*/ 	.word	index@(.nv.constant0._ZN7cutlass13device_kernelINS_4gemm6kernel13GemmUniversalIN4cute5tupleIJiiiiEEENS1_10collective13CollectiveMmaINS1_35MainloopSm100TmaUmmaWarpSpecializedILi5ELi2ELi4ENS5_IJNS4_1CILi1EEESB_SB_EEEEENS5_IJNSA_ILi64EEENSA_ILi128EEESE_EEENS_12float_e5m2_tENS5_IJlSB_lEEESH_SI_NS4_8TiledMMAINS4_8MMA_AtomIJNS4_10MMA_TraitsINS4_19SM100_MMA_F8F6F4_SSEJSH_SH_fSE_SF_NS4_17integral_constantINS4_4UMMA5MajorELSP_0EEESQ_NSN_INSO_7ScaleInELSR_0EEESS_EEEEEENS4_6LayoutISC_NS5_IJNSA_ILi0EEESW_SW_EEEEENS5_IJNS4_10UnderscoreESZ_SZ_EEEEENS4_13SM90_TMA_LOADENS4_14ComposedLayoutINS4_7SwizzleILi2ELi4ELi3EEENS4_18smem_ptr_flag_bitsILi8EEENSV_INS5_IJNSA_ILi8EEESE_EEENS5_IJSE_SB_EEEEEEEvNS4_8identityES12_S1C_vS1D_EENS_8epilogue10collective18CollectiveEpilogueINS1F_23Sm100TmaWarpSpecializedILi2ELi2ELi32ELb0ELb0EEEJSG_NS5_IJNSV_ISE_SB_EES1K_EEESH_SI_SH_SI_NS1F_6fusion15FusionCallbacksIS1J_NS1M_17LinearCombinationISH_fSH_fLNS_15FloatRoundStyleE2EEESG_S1L_JEEENS4_5SM1004TMEM4LOAD26SM100_TMEM_LOAD_16dp32b32xES12_S1C_NS4_39AutoVectorizingCopyWithAssumedAlignmentILi128EEENS4_14SM90_TMA_STOREES1C_S1X_S1X_EEEvvEEEEvNT_6ParamsE)
        /*0888*/ 	.short	0x0380
        /*088a*/ 	.short	0x0800


	//----- nvinfo : EIATTR_SW_WAR
	.align		4
.L_55:
        /*088c*/ 	.byte	0x04, 0x36
        /*088e*/ 	.short	(.L_57 - .L_56)
.L_56:
        /*0890*/ 	.word	0x00000008
.L_57:


//--------------------- .nv.callgraph             --------------------------
	.section	.nv.callgraph,"",@"SHT_CUDA_CALLGRAPH"
	.align	4
	.sectionentsize	8
	.align		4
        /*0000*/ 	.word	0x00000000
	.align		4
        /*0004*/ 	.word	0xffffffff
	.align		4
        /*0008*/ 	.word	index@(_ZN7cutlass13device_kernelINS_4gemm6kernel13GemmUniversalIN4cute5tupleIJiiiiEEENS1_10collective13CollectiveMmaINS1_35MainloopSm100TmaUmmaWarpSpecializedILi5ELi2ELi4ENS5_IJNS4_1CILi1EEESB_SB_EEEEENS5_IJNSA_ILi64EEENSA_ILi128EEESE_EEENS_12float_e5m2_tENS5_IJlSB_lEEESH_SI_NS4_8TiledMMAINS4_8MMA_AtomIJNS4_10MMA_TraitsINS4_19SM100_MMA_F8F6F4_SSEJSH_SH_fSE_SF_NS4_17integral_constantINS4_4UMMA5MajorELSP_0EEESQ_NSN_INSO_7ScaleInELSR_0EEESS_EEEEEENS4_6LayoutISC_NS5_IJNSA_ILi0EEESW_SW_EEEEENS5_IJNS4_10UnderscoreESZ_SZ_EEEEENS4_13SM90_TMA_LOADENS4_14ComposedLayoutINS4_7SwizzleILi2ELi4ELi3EEENS4_18smem_ptr_flag_bitsILi8EEENSV_INS5_IJNSA_ILi8EEESE_EEENS5_IJSE_SB_EEEEEEEvNS4_8identityES12_S1C_vS1D_EENS_8epilogue10collective18CollectiveEpilogueINS1F_23Sm100TmaWarpSpecializedILi2ELi2ELi32ELb0ELb0EEEJSG_NS5_IJNSV_ISE_SB_EES1K_EEESH_SI_SH_SI_NS1F_6fusion15FusionCallbacksIS1J_NS1M_17LinearCombinationISH_fSH_fLNS_15FloatRoundStyleE2EEESG_S1L_JEEENS4_5SM1004TMEM4LOAD26SM100_TMEM_LOAD_16dp32b32xES12_S1C_NS4_39AutoVectorizingCopyWithAssumedAlignmentILi128EEENS4_14SM90_TMA_STOREES1C_S1X_S1X_EEEvvEEEEvNT_6ParamsE)
	.align		4
        /*000c*/ 	.word	index@(__assertfail)
	.align		4
        /*0010*/ 	.word	0x00000000
	.align		4
        /*0014*/ 	.word	0xfffffffe
	.align		4
        /*0018*/ 	.word	0x00000000
	.align		4
        /*001c*/ 	.word	0xfffffffd
	.align		4
        /*0020*/ 	.word	0x00000000
	.align		4
        /*0024*/ 	.word	0xfffffffc


//--------------------- .nv.constant4             --------------------------
	.section	.nv.constant4,"a",@progbits
	.align	8
	.align		8
.nv.constant4:
        /*0000*/ 	.dword	__assertfail
	.align		8
        /*0008*/ 	.dword	__unnamed_1
	.align		8
        /*0010*/ 	.dword	__unnamed_2
	.align		8
        /*0018*/ 	.dword	_ZN39_INTERNAL_a64f9c9c_4_k_cu_4fd9b620_95204cuda3std3__45__cpo5beginE
	.align		8
        /*0020*/ 	.dword	_ZN39_INTERNAL_a64f9c9c_4_k_cu_4fd9b620_95204cuda3std3__45__cpo3endE
	.align		8
        /*0028*/ 	.dword	_ZN39_INTERNAL_a64f9c9c_4_k_cu_4fd9b620_95204cuda3std3__45__cpo6cbeginE
	.align		8
        /*0030*/ 	.dword	_ZN39_INTERNAL_a64f9c9c_4_k_cu_4fd9b620_95204cuda3std3__45__cpo4cendE
	.align		8
        /*0038*/ 	.dword	_ZN39_INTERNAL_a64f9c9c_4_k_cu_4fd9b620_95204cuda3std3__441_GLOBAL__N__a64f9c9c_4_k_cu_4fd9b620_95206ignoreE
	.align		8
        /*0040*/ 	.dword	_ZN39_INTERNAL_a64f9c9c_4_k_cu_4fd9b620_95204cuda3std3__419piecewise_constructE
	.align		8
        /*0048*/ 	.dword	_ZN39_INTERNAL_a64f9c9c_4_k_cu_4fd9b620_95204cuda3std3__48in_placeE
	.align		8
        /*0050*/ 	.dword	_ZN39_INTERNAL_a64f9c9c_4_k_cu_4fd9b620_95204cuda3std6ranges3__45__cpo4swapE
	.align		8
        /*0058*/ 	.dword	_ZN39_INTERNAL_a64f9c9c_4_k_cu_4fd9b620_95204cuda3std6ranges3__45__cpo9iter_moveE
	.align		8
        /*0060*/ 	.dword	_ZN39_INTERNAL_a64f9c9c_4_k_cu_4fd9b620_95204cute7productE
	.align		8
        /*0068*/ 	.dword	_ZN39_INTERNAL_a64f9c9c_4_k_cu_4fd9b620_95204cute1_E
	.align		8
        /*0070*/ 	.dword	$str$25
	.align		8
        /*0078*/ 	.dword	$str$26
	.align		8
        /*0080*/ 	.dword	$str$27
	.align		8
        /*0088*/ 	.dword	$str$28


//--------------------- .text._ZN7cutlass13device_kernelINS_4gemm6kernel13GemmUniversalIN4cute5tupleIJiiiiEEENS1_10collective13CollectiveMmaINS1_35MainloopSm100TmaUmmaWarpSpecializedILi5ELi2ELi4ENS5_IJNS4_1CILi1EEESB_SB_EEEEENS5_IJNSA_ILi64EEENSA_ILi128EEESE_EEENS_12float_e5m2_tENS5_IJlSB_lEEESH_SI_NS4_8TiledMMAINS4_8MMA_AtomIJNS4_10MMA_TraitsINS4_19SM100_MMA_F8F6F4_SSEJSH_SH_fSE_SF_NS4_17integral_constantINS4_4UMMA5MajorELSP_0EEESQ_NSN_INSO_7ScaleInELSR_0EEESS_EEEEEENS4_6LayoutISC_NS5_IJNSA_ILi0EEESW_SW_EEEEENS5_IJNS4_10UnderscoreESZ_SZ_EEEEENS4_13SM90_TMA_LOADENS4_14ComposedLayoutINS4_7SwizzleILi2ELi4ELi3EEENS4_18smem_ptr_flag_bitsILi8EEENSV_INS5_IJNSA_ILi8EEESE_EEENS5_IJSE_SB_EEEEEEEvNS4_8identityES12_S1C_vS1D_EENS_8epilogue10collective18CollectiveEpilogueINS1F_23Sm100TmaWarpSpecializedILi2ELi2ELi32ELb0ELb0EEEJSG_NS5_IJNSV_ISE_SB_EES1K_EEESH_SI_SH_SI_NS1F_6fusion15FusionCallbacksIS1J_NS1M_17LinearCombinationISH_fSH_fLNS_15FloatRoundStyleE2EEESG_S1L_JEEENS4_5SM1004TMEM4LOAD26SM100_TMEM_LOAD_16dp32b32xES12_S1C_NS4_39AutoVectorizingCopyWithAssumedAlignmentILi128EEENS4_14SM90_TMA_STOREES1C_S1X_S1X_EEEvvEEEEvNT_6ParamsE --------------------------
	.section	.text._ZN7cutlass13device_kernelINS_4gemm6kernel13GemmUniversalIN4cute5tupleIJiiiiEEENS1_10collective13CollectiveMmaINS1_35MainloopSm100TmaUmmaWarpSpecializedILi5ELi2ELi4ENS5_IJNS4_1CILi1EEESB_SB_EEEEENS5_IJNSA_ILi64EEENSA_ILi128EEESE_EEENS_12float_e5m2_tENS5_IJlSB_lEEESH_SI_NS4_8TiledMMAINS4_8MMA_AtomIJNS4_10MMA_TraitsINS4_19SM100_MMA_F8F6F4_SSEJSH_SH_fSE_SF_NS4_17integral_constantINS4_4UMMA5MajorELSP_0EEESQ_NSN_INSO_7ScaleInELSR_0EEESS_EEEEEENS4_6LayoutISC_NS5_IJNSA_ILi0EEESW_SW_EEEEENS5_IJNS4_10UnderscoreESZ_SZ_EEEEENS4_13SM90_TMA_LOADENS4_14ComposedLayoutINS4_7SwizzleILi2ELi4ELi3EEENS4_18smem_ptr_flag_bitsILi8EEENSV_INS5_IJNSA_ILi8EEESE_EEENS5_IJSE_SB_EEEEEEEvNS4_8identityES12_S1C_vS1D_EENS_8epilogue10collective18CollectiveEpilogueINS1F_23Sm100TmaWarpSpecializedILi2ELi2ELi32ELb0ELb0EEEJSG_NS5_IJNSV_ISE_SB_EES1K_EEESH_SI_SH_SI_NS1F_6fusion15FusionCallbacksIS1J_NS1M_17LinearCombinationISH_fSH_fLNS_15FloatRoundStyleE2EEESG_S1L_JEEENS4_5SM1004TMEM4LOAD26SM100_TMEM_LOAD_16dp32b32xES12_S1C_NS4_39AutoVectorizingCopyWithAssumedAlignmentILi128EEENS4_14SM90_TMA_STOREES1C_S1X_S1X_EEEvvEEEEvNT_6ParamsE,"ax",@progbits
	.align	128
.text._ZN7cutlass13device_kernelINS_4gemm6kernel13GemmUniversalIN4cute5tupleIJiiiiEEENS1_10collective13CollectiveMmaINS1_35MainloopSm100TmaUmmaWarpSpecializedILi5ELi2ELi4ENS5_IJNS4_1CILi1EEESB_SB_EEEEENS5_IJNSA_ILi64EEENSA_ILi128EEESE_EEENS_12float_e5m2_tENS5_IJlSB_lEEESH_SI_NS4_8TiledMMAINS4_8MMA_AtomIJNS4_10MMA_TraitsINS4_19SM100_MMA_F8F6F4_SSEJSH_SH_fSE_SF_NS4_17integral_constantINS4_4UMMA5MajorELSP_0EEESQ_NSN_INSO_7ScaleInELSR_0EEESS_EEEEEENS4_6LayoutISC_NS5_IJNSA_ILi0EEESW_SW_EEEEENS5_IJNS4_10UnderscoreESZ_SZ_EEEEENS4_13SM90_TMA_LOADENS4_14ComposedLayoutINS4_7SwizzleILi2ELi4ELi3EEENS4_18smem_ptr_flag_bitsILi8EEENSV_INS5_IJNSA_ILi8EEESE_EEENS5_IJSE_SB_EEEEEEEvNS4_8identityES12_S1C_vS1D_EENS_8epilogue10collective18CollectiveEpilogueINS1F_23Sm100TmaWarpSpecializedILi2ELi2ELi32ELb0ELb0EEEJSG_NS5_IJNSV_ISE_SB_EES1K_EEESH_SI_SH_SI_NS1F_6fusion15FusionCallbacksIS1J_NS1M_17LinearCombinationISH_fSH_fLNS_15FloatRoundStyleE2EEESG_S1L_JEEENS4_5SM1004TMEM4LOAD26SM100_TMEM_LOAD_16dp32b32xES12_S1C_NS4_39AutoVectorizingCopyWithAssumedAlignmentILi128EEENS4_14SM90_TMA_STOREES1C_S1X_S1X_EEEvvEEEEvNT_6ParamsE:
        .type           _ZN7cutlass13device_kernelINS_4gemm6kernel13GemmUniversalIN4cute5tupleIJiiiiEEENS1_10collective13CollectiveMmaINS1_35MainloopSm100TmaUmmaWarpSpecializedILi5ELi2ELi4ENS5_IJNS4_1CILi1EEESB_SB_EEEEENS5_IJNSA_ILi64EEENSA_ILi128EEESE_EEENS_12float_e5m2_tENS5_IJlSB_lEEESH_SI_NS4_8TiledMMAINS4_8MMA_AtomIJNS4_10MMA_TraitsINS4_19SM100_MMA_F8F6F4_SSEJSH_SH_fSE_SF_NS4_17integral_constantINS4_4UMMA5MajorELSP_0EEESQ_NSN_INSO_7ScaleInELSR_0EEESS_EEEEEENS4_6LayoutISC_NS5_IJNSA_ILi0EEESW_SW_EEEEENS5_IJNS4_10UnderscoreESZ_SZ_EEEEENS4_13SM90_TMA_LOADENS4_14ComposedLayoutINS4_7SwizzleILi2ELi4ELi3EEENS4_18smem_ptr_flag_bitsILi8EEENSV_INS5_IJNSA_ILi8EEESE_EEENS5_IJSE_SB_EEEEEEEvNS4_8identityES12_S1C_vS1D_EENS_8epilogue10collective18CollectiveEpilogueINS1F_23Sm100TmaWarpSpecializedILi2ELi2ELi32ELb0ELb0EEEJSG_NS5_IJNSV_ISE_SB_EES1K_EEESH_SI_SH_SI_NS1F_6fusion15FusionCallbacksIS1J_NS1M_17LinearCombinationISH_fSH_fLNS_15FloatRoundStyleE2EEESG_S1L_JEEENS4_5SM1004TMEM4LOAD26SM100_TMEM_LOAD_16dp32b32xES12_S1C_NS4_39AutoVectorizingCopyWithAssumedAlignmentILi128EEENS4_14SM90_TMA_STOREES1C_S1X_S1X_EEEvvEEEEvNT_6ParamsE,@function
        .size           _ZN7cutlass13device_kernelINS_4gemm6kernel13GemmUniversalIN4cute5tupleIJiiiiEEENS1_10collective13CollectiveMmaINS1_35MainloopSm100TmaUmmaWarpSpecializedILi5ELi2ELi4ENS5_IJNS4_1CILi1EEESB_SB_EEEEENS5_IJNSA_ILi64EEENSA_ILi128EEESE_EEENS_12float_e5m2_tENS5_IJlSB_lEEESH_SI_NS4_8TiledMMAINS4_8MMA_AtomIJNS4_10MMA_TraitsINS4_19SM100_MMA_F8F6F4_SSEJSH_SH_fSE_SF_NS4_17integral_constantINS4_4UMMA5MajorELSP_0EEESQ_NSN_INSO_7ScaleInELSR_0EEESS_EEEEEENS4_6LayoutISC_NS5_IJNSA_ILi0EEESW_SW_EEEEENS5_IJNS4_10UnderscoreESZ_SZ_EEEEENS4_13SM90_TMA_LOADENS4_14ComposedLayoutINS4_7SwizzleILi2ELi4ELi3EEENS4_18smem_ptr_flag_bitsILi8EEENSV_INS5_IJNSA_ILi8EEESE_EEENS5_IJSE_SB_EEEEEEEvNS4_8identityES12_S1C_vS1D_EENS_8epilogue10collective18CollectiveEpilogueINS1F_23Sm100TmaWarpSpecializedILi2ELi2ELi32ELb0ELb0EEEJSG_NS5_IJNSV_ISE_SB_EES1K_EEESH_SI_SH_SI_NS1F_6fusion15FusionCallbacksIS1J_NS1M_17LinearCombinationISH_fSH_fLNS_15FloatRoundStyleE2EEESG_S1L_JEEENS4_5SM1004TMEM4LOAD26SM100_TMEM_LOAD_16dp32b32xES12_S1C_NS4_39AutoVectorizingCopyWithAssumedAlignmentILi128EEENS4_14SM90_TMA_STOREES1C_S1X_S1X_EEEvvEEEEvNT_6ParamsE,(.L_x_145 - _ZN7cutlass13device_kernelINS_4gemm6kernel13GemmUniversalIN4cute5tupleIJiiiiEEENS1_10collective13CollectiveMmaINS1_35MainloopSm100TmaUmmaWarpSpecializedILi5ELi2ELi4ENS5_IJNS4_1CILi1EEESB_SB_EEEEENS5_IJNSA_ILi64EEENSA_ILi128EEESE_EEENS_12float_e5m2_tENS5_IJlSB_lEEESH_SI_NS4_8TiledMMAINS4_8MMA_AtomIJNS4_10MMA_TraitsINS4_19SM100_MMA_F8F6F4_SSEJSH_SH_fSE_SF_NS4_17integral_constantINS4_4UMMA5MajorELSP_0EEESQ_NSN_INSO_7ScaleInELSR_0EEESS_EEEEEENS4_6LayoutISC_NS5_IJNSA_ILi0EEESW_SW_EEEEENS5_IJNS4_10UnderscoreESZ_SZ_EEEEENS4_13SM90_TMA_LOADENS4_14ComposedLayoutINS4_7SwizzleILi2ELi4ELi3EEENS4_18smem_ptr_flag_bitsILi8EEENSV_INS5_IJNSA_ILi8EEESE_EEENS5_IJSE_SB_EEEEEEEvNS4_8identityES12_S1C_vS1D_EENS_8epilogue10collective18CollectiveEpilogueINS1F_23Sm100TmaWarpSpecializedILi2ELi2ELi32ELb0ELb0EEEJSG_NS5_IJNSV_ISE_SB_EES1K_EEESH_SI_SH_SI_NS1F_6fusion15FusionCallbacksIS1J_NS1M_17LinearCombinationISH_fSH_fLNS_15FloatRoundStyleE2EEESG_S1L_JEEENS4_5SM1004TMEM4LOAD26SM100_TMEM_LOAD_16dp32b32xES12_S1C_NS4_39AutoVectorizingCopyWithAssumedAlignmentILi128EEENS4_14SM90_TMA_STOREES1C_S1X_S1X_EEEvvEEEEvNT_6ParamsE)
        .other          _ZN7cutlass13device_kernelINS_4gemm6kernel13GemmUniversalIN4cute5tupleIJiiiiEEENS1_10collective13CollectiveMmaINS1_35MainloopSm100TmaUmmaWarpSpecializedILi5ELi2ELi4ENS5_IJNS4_1CILi1EEESB_SB_EEEEENS5_IJNSA_ILi64EEENSA_ILi128EEESE_EEENS_12float_e5m2_tENS5_IJlSB_lEEESH_SI_NS4_8TiledMMAINS4_8MMA_AtomIJNS4_10MMA_TraitsINS4_19SM100_MMA_F8F6F4_SSEJSH_SH_fSE_SF_NS4_17integral_constantINS4_4UMMA5MajorELSP_0EEESQ_NSN_INSO_7ScaleInELSR_0EEESS_EEEEEENS4_6LayoutISC_NS5_IJNSA_ILi0EEESW_SW_EEEEENS5_IJNS4_10UnderscoreESZ_SZ_EEEEENS4_13SM90_TMA_LOADENS4_14ComposedLayoutINS4_7SwizzleILi2ELi4ELi3EEENS4_18smem_ptr_flag_bitsILi8EEENSV_INS5_IJNSA_ILi8EEESE_EEENS5_IJSE_SB_EEEEEEEvNS4_8identityES12_S1C_vS1D_EENS_8epilogue10collective18CollectiveEpilogueINS1F_23Sm100TmaWarpSpecializedILi2ELi2ELi32ELb0ELb0EEEJSG_NS5_IJNSV_ISE_SB_EES1K_EEESH_SI_SH_SI_NS1F_6fusion15FusionCallbacksIS1J_NS1M_17LinearCombinationISH_fSH_fLNS_15FloatRoundStyleE2EEESG_S1L_JEEENS4_5SM1004TMEM4LOAD26SM100_TMEM_LOAD_16dp32b32xES12_S1C_NS4_39AutoVectorizingCopyWithAssumedAlignmentILi128EEENS4_14SM90_TMA_STOREES1C_S1X_S1X_EEEvvEEEEvNT_6ParamsE,@"STO_CUDA_ENTRY STV_DEFAULT"
_ZN7cutlass13device_kernelINS_4gemm6kernel13GemmUniversalIN4cute5tupleIJiiiiEEENS1_10collective13CollectiveMmaINS1_35MainloopSm100TmaUmmaWarpSpecializedILi5ELi2ELi4ENS5_IJNS4_1CILi1EEESB_SB_EEEEENS5_IJNSA_ILi64EEENSA_ILi128EEESE_EEENS_12float_e5m2_tENS5_IJlSB_lEEESH_SI_NS4_8TiledMMAINS4_8MMA_AtomIJNS4_10MMA_TraitsINS4_19SM100_MMA_F8F6F4_SSEJSH_SH_fSE_SF_NS4_17integral_constantINS4_4UMMA5MajorELSP_0EEESQ_NSN_INSO_7ScaleInELSR_0EEESS_EEEEEENS4_6LayoutISC_NS5_IJNSA_ILi0EEESW_SW_EEEEENS5_IJNS4_10UnderscoreESZ_SZ_EEEEENS4_13SM90_TMA_LOADENS4_14ComposedLayoutINS4_7SwizzleILi2ELi4ELi3EEENS4_18smem_ptr_flag_bitsILi8EEENSV_INS5_IJNSA_ILi8EEESE_EEENS5_IJSE_SB_EEEEEEEvNS4_8identityES12_S1C_vS1D_EENS_8epilogue10collective18CollectiveEpilogueINS1F_23Sm100TmaWarpSpecializedILi2ELi2ELi32ELb0ELb0EEEJSG_NS5_IJNSV_ISE_SB_EES1K_EEESH_SI_SH_SI_NS1F_6fusion15FusionCallbacksIS1J_NS1M_17LinearCombinationISH_fSH_fLNS_15FloatRoundStyleE2EEESG_S1L_JEEENS4_5SM1004TMEM4LOAD26SM100_TMEM_LOAD_16dp32b32xES12_S1C_NS4_39AutoVectorizingCopyWithAssumedAlignmentILi128EEENS4_14SM90_TMA_STOREES1C_S1X_S1X_EEEvvEEEEvNT_6ParamsE:
[----:B------:R-:W1:Y:S01]  /*0000*/  LDC R1, c[0x0][0x37c] ;  /* 0x0000df00ff017b82 */ /* 0x000e620000000800 */
[----:B------:R-:W2:Y:S01]  /*0010*/  S2R R108, SR_TID.X ;  /* 0x00000000006c7919 */ /* 0x000ea20000002100 */
[----:B------:R-:W3:Y:S01]  /*0020*/  LDCU.64 UR4, c[0x0][0x890] ;  /* 0x00011200ff0477ac */ /* 0x000ee20008000a00 */
[----:B------:R-:W-:Y:S02]  /*0030*/  PRMT R95, RZ, 0x7610, R95 ;  /* 0x00007610ff5f7816 */ /* 0x000fe4000000005f */
[----:B------:R-:W-:Y:S01]  /*0040*/  ELECT P5, URZ, PT ;  /* 0x0000000000ff782f */ /* 0x000fe200038a0000 */
[----:B------:R-:W4:Y:S01]  /*0050*/  LDCU.64 UR46, c[0x0][0x358] ;  /* 0x00006b00ff2e77ac */ /* 0x000f220008000a00 */
[----:B---3--:R-:W-:-:S04]  /*0060*/  UISETP.NE.U32.AND UP0, UPT, UR4, URZ, UPT ;  /* 0x000000ff0400728c */ /* 0x008fc8000bf05070 */
[----:B------:R-:W-:Y:S01]  /*0070*/  UISETP.NE.AND.EX UP0, UPT, UR5, URZ, UPT, UP0 ;  /* 0x000000ff0500728c */ /* 0x000fe2000bf05300 */
[----:B--2---:R-:W-:-:S05]  /*0080*/  SHF.R.U32.HI R101, RZ, 0x5, R108 ;  /* 0x00000005ff657819 */ /* 0x004fca000001166c */
[----:B------:R-:W2:Y:S02]  /*0090*/  SHFL.IDX PT, R0, R101, RZ, 0x1f ;  /* 0x00001fff65007589 */ /* 0x000ea400000e0000 */
[----:B--2---:R-:W-:Y:S01]  /*00a0*/  R2UR UR8, R0 ;  /* 0x00000000000872ca */ /* 0x004fe200000e0000 */
[----:B-1--4-:R-:W-:-:S14]  /*00b0*/  BRA.U UP0, `(.L_x_0) ;  /* 0x00000001002c7547 */ /* 0x012fdc000b800000 */
[----:B------:R-:W1:Y:S02]  /*00c0*/  LDCU.64 UR6, c[0x0][0x888] ;  /* 0x00011100ff0677ac */ /* 0x000e640008000a00 */
[----:B-1----:R-:W-:-:S04]  /*00d0*/  UISETP.NE.U32.AND UP0, UPT, UR6, URZ, UPT ;  /* 0x000000ff0600728c */ /* 0x002fc8000bf05070 */
[----:B------:R-:W-:-:S09]  /*00e0*/  UISETP.NE.AND.EX UP0, UPT, UR7, URZ, UPT, UP0 ;  /* 0x000000ff0700728c */ /* 0x000fd2000bf05300 */
[----:B------:R-:W-:Y:S05]  /*00f0*/  BRA.U !UP0, `(.L_x_1) ;  /* 0x0000000108107547 */ /* 0x000fea000b800000 */
[----:B------:R-:W1:Y:S02]  /*0100*/  LDC.64 R2, c[0x0][0x888] ;  /* 0x00022200ff027b82 */ /* 0x000e640000000a00 */
[----:B-1----:R1:W5:Y:S01]  /*0110*/  LDG.E R49, desc[UR46][R2.64] ;  /* 0x0000002e02317981 */ /* 0x002362000c1e1900 */
[----:B------:R-:W-:Y:S01]  /*0120*/  HFMA2 R95, -RZ, RZ, 0, 5.9604644775390625e-08 ;  /* 0x00000001ff5f7431 */ /* 0x000fe200000001ff */
[----:B------:R-:W-:Y:S05]  /*0130*/  BRA `(.L_x_0) ;  /* 0x00000000000c7947 */ /* 0x000fea0003800000 */
.L_x_1:
[----:B------:R-:W1:Y:S01]  /*0140*/  LDCU UR6, c[0x0][0x880] ;  /* 0x00011000ff0677ac */ /* 0x000e620008000800 */
[----:B------:R-:W-:Y:S01]  /*0150*/  HFMA2 R95, -RZ, RZ, 0, 5.9604644775390625e-08 ;  /* 0x00000001ff5f7431 */ /* 0x000fe200000001ff */
[----:B-1----:R-:W-:-:S07]  /*0160*/  MOV R49, UR6 ;  /* 0x0000000600317c02 */ /* 0x002fce0008000f00 */
.L_x_0:
[----:B------:R-:W2:Y:S02]  /*0170*/  LDCU.64 UR6, c[0x0][0x8b0] ;  /* 0x00011600ff0677ac */ /* 0x000ea40008000a00 */
[----:B--2---:R-:W-:-:S04]  /*0180*/  UISETP.NE.U32.AND UP0, UPT, UR6, URZ, UPT ;  /* 0x000000ff0600728c */ /* 0x004fc8000bf05070 */
[----:B------:R-:W-:-:S09]  /*0190*/  UISETP.NE.AND.EX UP0, UPT, UR7, URZ, UPT, UP0 ;  /* 0x000000ff0700728c */ /* 0x000fd2000bf05300 */
[----:B------:R-:W-:Y:S05]  /*01a0*/  BRA.U UP0, `(.L_x_2) ;  /* 0x0000000100247547 */ /* 0x000fea000b800000 */
[----:B------:R-:W2:Y:S02]  /*01b0*/  LDCU.64 UR6, c[0x0][0x8a8] ;  /* 0x00011500ff0677ac */ /* 0x000ea40008000a00 */
[----:B--2---:R-:W-:-:S04]  /*01c0*/  UISETP.NE.U32.AND UP0, UPT, UR6, URZ, UPT ;  /* 0x000000ff0600728c */ /* 0x004fc8000bf05070 */
[----:B------:R-:W-:-:S09]  /*01d0*/  UISETP.NE.AND.EX UP0, UPT, UR7, URZ, UPT, UP0 ;  /* 0x000000ff0700728c */ /* 0x000fd2000bf05300 */
[----:B------:R-:W-:Y:S05]  /*01e0*/  BRA.U !UP0, `(.L_x_3) ;  /* 0x00000001080c7547 */ /* 0x000fea000b800000 */
[----:B-1----:R-:W1:Y:S02]  /*01f0*/  LDC.64 R2, c[0x0][0x8a8] ;  /* 0x00022a00ff027b82 */ /* 0x002e640000000a00 */
[----:B-1----:R2:W5:Y:S01]  /*0200*/  LDG.E R47, desc[UR46][R2.64] ;  /* 0x0000002e022f7981 */ /* 0x002562000c1e1900 */
[----:B------:R-:W-:Y:S05]  /*0210*/  BRA `(.L_x_2) ;  /* 0x0000000000087947 */ /* 0x000fea0003800000 */
.L_x_3:
[----:B------:R-:W2:Y:S02]  /*0220*/  LDCU UR6, c[0x0][0x8a0] ;  /* 0x00011400ff0677ac */ /* 0x000ea40008000800 */
[----:B--2---:R-:W-:Y:S02]  /*0230*/  MOV R47, UR6 ;  /* 0x00000006002f7c02 */ /* 0x004fe40008000f00 */
.L_x_2:
[----:B------:R-:W-:Y:S01]  /*0240*/  IMAD.U32 R0, RZ, RZ, UR8 ;  /* 0x00000008ff007e24 */ /* 0x000fe2000f8e00ff */
[----:B------:R-:W-:Y:S04]  /*0250*/  BSSY.RECONVERGENT B0, `(.L_x_4) ;  /* 0x000000c000007945 */ /* 0x000fe80003800200 */
[C---:B------:R-:W-:Y:S02]  /*0260*/  ISETP.NE.OR P1, PT, R0.reuse, 0x1, !P5 ;  /* 0x000000010000780c */ /* 0x040fe40006f25670 */
[----:B------:R-:W-:-:S11]  /*0270*/  ISETP.NE.OR P0, PT, R0, 0x3, !P5 ;  /* 0x000000030000780c */ /* 0x000fd60006f05670 */
[----:B------:R-:W-:Y:S05]  /*0280*/  @P1 BRA `(.L_x_5) ;  /* 0x0000000000201947 */ /* 0x000fea0003800000 */
[----:B------:R-:W3:Y:S02]  /*0290*/  LDCU.64 UR6, c[0x0][0x348] ;  /* 0x00006900ff0677ac */ /* 0x000ee40008000a00 */
[----:B---3--:R-:W-:Y:S02]  /*02a0*/  UIADD3 UR10, UP1, UPT, UR6, 0x80, URZ ;  /* 0x00000080060a7890 */ /* 0x008fe4000ff3e0ff */
[----:B------:R-:W-:Y:S02]  /*02b0*/  UIADD3 UR6, UP0, UPT, UR6, 0x180, URZ ;  /* 0x0000018006067890 */ /* 0x000fe4000ff1e0ff */
[----:B------:R-:W-:Y:S02]  /*02c0*/  UIADD3.X UR11, UPT, UPT, URZ, UR7, URZ, UP1, !UPT ;  /* 0x00000007ff0b7290 */ /* 0x000fe40008ffe4ff */
[----:B------:R-:W-:-:S07]  /*02d0*/  UIADD3.X UR7, UPT, UPT, URZ, UR7, URZ, UP0, !UPT ;  /* 0x00000007ff077290 */ /* 0x000fce00087fe4ff */
[----:B------:R3:W-:Y:S02]  /*02e0*/  UTMACCTL.PF [UR10] ;  /* 0x000000000a0079b9 */ /* 0x0007e40008040000 */
[----:B------:R3:W-:Y:S02]  /*02f0*/  UTMACCTL.PF [UR6] ;  /* 0x00000000060079b9 */ /* 0x0007e40008040000 */
[----:B---3--:R-:W-:Y:S01]  /*0300*/  NOP ;  /* 0x0000000000007918 */ /* 0x008fe20000000000 */
.L_x_5:
[----:B------:R-:W-:Y:S05]  /*0310*/  BSYNC.RECONVERGENT B0 ;  /* 0x0000000000007941 */ /* 0x000fea0003800200 */
.L_x_4:
[----:B------:R-:W-:Y:S04]  /*0320*/  BSSY.RECONVERGENT B0, `(.L_x_6) ;  /* 0x000000a000007945 */ /* 0x000fe80003800200 */
        /* <DEDUP_REMOVED lines=9> */
.L_x_7:
[----:B------:R-:W-:Y:S05]  /*03c0*/  BSYNC.RECONVERGENT B0 ;  /* 0x0000000000007941 */ /* 0x000fea0003800200 */
.L_x_6:
[----:B------:R-:W3:Y:S01]  /*03d0*/  LDCU.64 UR6, c[0x0][0x888] ;  /* 0x00011100ff0677ac */ /* 0x000ee20008000a00 */
[----:B------:R-:W-:Y:S02]  /*03e0*/  UISETP.EQ.U32.AND UP1, UPT, UR4, URZ, UPT ;  /* 0x000000ff0400728c */ /* 0x000fe4000bf22070 */
[----:B------:R-:W-:Y:S02]  /*03f0*/  UPLOP3.LUT UP2, UPT, UPT, UPT, UPT, 0x80, 0x8 ;  /* 0x000000000008789c */ /* 0x000fe40003f4f070 */
[----:B---3--:R-:W-:-:S04]  /*0400*/  UISETP.NE.U32.AND UP0, UPT, UR6, URZ, UPT ;  /* 0x000000ff0600728c */ /* 0x008fc8000bf05070 */
[----:B------:R-:W-:-:S04]  /*0410*/  UISETP.NE.AND.EX UP0, UPT, UR7, URZ, UPT, UP0 ;  /* 0x000000ff0700728c */ /* 0x000fc8000bf05300 */
[----:B------:R-:W-:-:S04]  /*0420*/  UISETP.EQ.OR.EX UP3, UPT, UR5, URZ, !UP0, UP1 ;  /* 0x000000ff0500728c */ /* 0x000fc8000c762710 */
[----:B------:R-:W-:-:S05]  /*0430*/  UP2UR UR50, UPR, URZ, 0x8 ;  /* 0x00000008ff327883 */ /* 0x000fca0008000000 */
[----:B------:R-:W-:Y:S07]  /*0440*/  BRA.U !UP3, `(.L_x_8) ;  /* 0x000000010b207547 */ /* 0x000fee000b800000 */
[----:B------:R-:W-:Y:S01]  /*0450*/  UISETP.NE.U32.AND UP2, UPT, UR4, URZ, UPT ;  /* 0x000000ff0400728c */ /* 0x000fe2000bf45070 */
[----:B-----5:R-:W-:Y:S01]  /*0460*/  FSETP.NEU.AND P0, PT, R49, RZ, PT ;  /* 0x000000ff3100720b */ /* 0x020fe20003f0d000 */
[----:B------:R-:W-:Y:S02]  /*0470*/  USEL UR4, URZ, 0xffffffff, UP0 ;  /* 0xffffffffff047887 */ /* 0x000fe40008000000 */
[----:B------:R-:W-:-:S10]  /*0480*/  UISETP.NE.AND.EX UP2, UPT, UR5, URZ, UPT, UP2 ;  /* 0x000000ff0500728c */ /* 0x000fd4000bf45320 */
[----:B------:R-:W-:Y:S01]  /*0490*/  VOTEU.ANY UP1, P0 ;  /* 0x0000000000ff7886 */ /* 0x000fe20000020100 */
[----:B------:R-:W-:-:S04]  /*04a0*/  @!UP2 USEL UR4, URZ, 0xffffffff, UP1 ;  /* 0xffffffffff04a887 */ /* 0x000fc80008800000 */
[----:B------:R-:W-:-:S04]  /*04b0*/  ULOP3.LUT UR4, UR4, 0x1, URZ, 0xc0, !UPT ;  /* 0x0000000104047892 */ /* 0x000fc8000f8ec0ff */
[----:B------:R-:W-:-:S11]  /*04c0*/  UISETP.NE.U32.AND UP2, UPT, UR4, 0x1, UPT ;  /* 0x000000010400788c */ /* 0x000fd6000bf45070 */
.L_x_8:
[----:B-12---:R-:W1:Y:S01]  /*04d0*/  SHFL.IDX PT, R2, R101, RZ, 0x1f ;  /* 0x00001fff65027589 */ /* 0x006e6200000e0000 */
[----:B------:R-:W-:-:S04]  /*04e0*/  UISETP.NE.AND UP1, UPT, UR8, 0x2, UPT ;  /* 0x000000020800788c */ /* 0x000fc8000bf25270 */
[----:B------:R-:W-:Y:S01]  /*04f0*/  USEL UR6, URZ, 0x1, UP1 ;  /* 0x00000001ff067887 */ /* 0x000fe20008800000 */
[----:B-1----:R-:W-:-:S13]  /*0500*/  ISETP.NE.AND P0, PT, R2, RZ, PT ;  /* 0x000000ff0200720c */ /* 0x002fda0003f05270 */
[----:B------:R-:W-:Y:S05]  /*0510*/  @P0 BRA `(.L_x_9) ;  /* 0x0000000000500947 */ /* 0x000fea0003800000 */
[----:B------:R-:W1:Y:S01]  /*0520*/  S2UR UR5, SR_CgaCtaId ;  /* 0x00000000000579c3 */ /* 0x000e620000008800 */
[----:B------:R-:W-:Y:S01]  /*0530*/  UMOV UR7, 0x400 ;  /* 0x0000040000077882 */ /* 0x000fe20000000000 */
[----:B------:R-:W-:Y:S01]  /*0540*/  UMOV UR4, 0x1 ;  /* 0x0000000100047882 */ /* 0x000fe20000000000 */
[----:B------:R-:W-:Y:S01]  /*0550*/  ELECT P0, URZ, PT ;  /* 0x0000000000ff782f */ /* 0x000fe20003800000 */
[----:B------:R-:W-:-:S04]  /*0560*/  UIADD3 UR10, UPT, UPT, -UR4, 0x100000, URZ ;  /* 0x00100000040a7890 */ /* 0x000fc8000fffe1ff */
[----:B------:R-:W-:Y:S02]  /*0570*/  USHF.L.U32 UR11, UR10, 0xb, URZ ;  /* 0x0000000b0a0b7899 */ /* 0x000fe400080006ff */
[----:B------:R-:W-:Y:S02]  /*0580*/  USHF.L.U32 UR10, UR10, 0x1, URZ ;  /* 0x000000010a0a7899 */ /* 0x000fe400080006ff */
[----:B-1----:R-:W-:Y:S01]  /*0590*/  ULEA UR5, UR5, UR7, 0x18 ;  /* 0x0000000705057291 */ /* 0x002fe2000f8ec0ff */
[----:B------:R-:W1:Y:S11]  /*05a0*/  FENCE.VIEW.ASYNC.S ;  /* 0x00000000000073c6 */ /* 0x000e760000000000 */
[----:B-1----:R1:W2:Y:S01]  /*05b0*/  SYNCS.EXCH.64 URZ, [UR5], UR10 ;  /* 0x0000000a05ff75b2 */ /* 0x0022a20008000100 */
[----:B------:R1:W3:Y:S01]  /*05c0*/  SYNCS.EXCH.64 URZ, [UR5+0x28], UR10 ;  /* 0x0000280a05ff75b2 */ /* 0x0002e20008000100 */
[----:B------:R1:W4:Y:S01]  /*05d0*/  SYNCS.EXCH.64 URZ, [UR5+0x8], UR10 ;  /* 0x0000080a05ff75b2 */ /* 0x0003220008000100 */
[----:B------:R1:W1:Y:S01]  /*05e0*/  SYNCS.EXCH.64 URZ, [UR5+0x30], UR10 ;  /* 0x0000300a05ff75b2 */ /* 0x0002620008000100 */
[----:B------:R1:W1:Y:S01]  /*05f0*/  SYNCS.EXCH.64 URZ, [UR5+0x10], UR10 ;  /* 0x0000100a05ff75b2 */ /* 0x0002620008000100 */
[----:B------:R1:W1:Y:S01]  /*0600*/  SYNCS.EXCH.64 URZ, [UR5+0x38], UR10 ;  /* 0x0000380a05ff75b2 */ /* 0x0002620008000100 */
[----:B------:R1:W1:Y:S01]  /*0610*/  SYNCS.EXCH.64 URZ, [UR5+0x18], UR10 ;  /* 0x0000180a05ff75b2 */ /* 0x0002620008000100 */
[----:B------:R1:W1:Y:S01]  /*0620*/  SYNCS.EXCH.64 URZ, [UR5+0x40], UR10 ;  /* 0x0000400a05ff75b2 */ /* 0x0002620008000100 */
[----:B------:R1:W1:Y:S01]  /*0630*/  SYNCS.EXCH.64 URZ, [UR5+0x20], UR10 ;  /* 0x0000200a05ff75b2 */ /* 0x0002620008000100 */
[----:B------:R1:W1:Y:S01]  /*0640*/  SYNCS.EXCH.64 URZ, [UR5+0x48], UR10 ;  /* 0x0000480a05ff75b2 */ /* 0x0002620008000100 */
[----:B------:R-:W-:Y:S01]  /*0650*/  NOP ;  /* 0x0000000000007918 */ /* 0x000fe20000000000 */
.L_x_9:
[----:B------:R-:W2:Y:S01]  /*0660*/  SHFL.IDX PT, R2, R101, RZ, 0x1f ;  /* 0x00001fff65027589 */ /* 0x000ea200000e0000 */
[----:B------:R-:W-:Y:S01]  /*0670*/  NOP ;  /* 0x0000000000007918 */ /* 0x000fe20000000000 */
[----:B--2---:R-:W-:-:S13]  /*0680*/  ISETP.NE.AND P0, PT, R2, 0x1, PT ;  /* 0x000000010200780c */ /* 0x004fda0003f05270 */
[----:B------:R-:W-:Y:S05]  /*0690*/  @P0 BRA `(.L_x_10) ;  /* 0x0000000000480947 */ /* 0x000fea0003800000 */
[----:B------:R-:W2:Y:S01]  /*06a0*/  S2UR UR7, SR_CgaCtaId ;  /* 0x00000000000779c3 */ /* 0x000ea20000008800 */
[----:B------:R-:W-:Y:S01]  /*06b0*/  UMOV UR9, 0x400 ;  /* 0x0000040000097882 */ /* 0x000fe20000000000 */
[----:B-1----:R-:W-:Y:S01]  /*06c0*/  UMOV UR5, 0x20 ;  /* 0x0000002000057882 */ /* 0x002fe20000000000 */
[----:B------:R-:W-:Y:S01]  /*06d0*/  UMOV UR4, 0x80 ;  /* 0x0000008000047882 */ /* 0x000fe20000000000 */
[----:B------:R-:W-:-:S04]  /*06e0*/  UIADD3 UR10, UPT, UPT, -UR5, 0x100000, URZ ;  /* 0x00100000050a7890 */ /* 0x000fc8000fffe1ff */
[----:B------:R-:W-:Y:S02]  /*06f0*/  USHF.L.U32 UR11, UR10, 0xb, URZ ;  /* 0x0000000b0a0b7899 */ /* 0x000fe400080006ff */
[----:B------:R-:W-:Y:S02]  /*0700*/  USHF.L.U32 UR10, UR10, 0x1, URZ ;  /* 0x000000010a0a7899 */ /* 0x000fe400080006ff */
[----:B------:R-:W-:-:S04]  /*0710*/  UIADD3 UR4, UPT, UPT, -UR4, 0x100000, URZ ;  /* 0x0010000004047890 */ /* 0x000fc8000fffe1ff */
[----:B------:R-:W-:Y:S02]  /*0720*/  USHF.L.U32 UR5, UR4, 0xb, URZ ;  /* 0x0000000b04057899 */ /* 0x000fe400080006ff */
[----:B------:R-:W-:Y:S01]  /*0730*/  USHF.L.U32 UR4, UR4, 0x1, URZ ;  /* 0x0000000104047899 */ /* 0x000fe200080006ff */
[----:B------:R-:W-:Y:S01]  /*0740*/  ELECT P0, URZ, PT ;  /* 0x0000000000ff782f */ /* 0x000fe20003800000 */
[----:B--2---:R-:W-:Y:S01]  /*0750*/  ULEA UR7, UR7, UR9, 0x18 ;  /* 0x0000000907077291 */ /* 0x004fe2000f8ec0ff */
[----:B------:R-:W1:Y:S11]  /*0760*/  FENCE.VIEW.ASYNC.S ;  /* 0x00000000000073c6 */ /* 0x000e760000000000 */
[----:B-1----:R2:W1:Y:S01]  /*0770*/  SYNCS.EXCH.64 URZ, [UR7+0x50], UR10 ;  /* 0x0000500a07ff75b2 */ /* 0x0024620008000100 */
[----:B------:R2:W1:Y:S01]  /*0780*/  SYNCS.EXCH.64 URZ, [UR7+0x60], UR4 ;  /* 0x0000600407ff75b2 */ /* 0x0004620008000100 */
[----:B------:R2:W1:Y:S01]  /*0790*/  SYNCS.EXCH.64 URZ, [UR7+0x58], UR10 ;  /* 0x0000580a07ff75b2 */ /* 0x0004620008000100 */
[----:B------:R2:W1:Y:S02]  /*07a0*/  SYNCS.EXCH.64 URZ, [UR7+0x68], UR4 ;  /* 0x0000680407ff75b2 */ /* 0x0004640008000100 */
[----:B--2---:R-:W-:Y:S01]  /*07b0*/  NOP ;  /* 0x0000000000007918 */ /* 0x004fe20000000000 */
.L_x_10:
[----:B------:R-:W2:Y:S01]  /*07c0*/  SHFL.IDX PT, R2, R101, RZ, 0x1f ;  /* 0x00001fff65027589 */ /* 0x000ea200000e0000 */
[----:B------:R-:W-:Y:S01]  /*07d0*/  NOP ;  /* 0x0000000000007918 */ /* 0x000fe20000000000 */
[----:B--2---:R-:W-:-:S13]  /*07e0*/  ISETP.NE.AND P0, PT, R2, 0x3, PT ;  /* 0x000000030200780c */ /* 0x004fda0003f05270 */
[----:B------:R-:W-:Y:S05]  /*07f0*/  @P0 BRA `(.L_x_11) ;  /* 0x0000000000300947 */ /* 0x000fea0003800000 */
[----:B-1----:R-:W1:Y:S01]  /*0800*/  S2UR UR5, SR_CgaCtaId ;  /* 0x00000000000579c3 */ /* 0x002e620000008800 */
        /* <DEDUP_REMOVED lines=8> */
[----:B-1----:R2:W1:Y:S01]  /*0890*/  SYNCS.EXCH.64 URZ, [UR5+0x70], UR10 ;  /* 0x0000700a05ff75b2 */ /* 0x0024620008000100 */
[----:B------:R2:W1:Y:S02]  /*08a0*/  SYNCS.EXCH.64 URZ, [UR5+0x78], UR10 ;  /* 0x0000780a05ff75b2 */ /* 0x0004640008000100 */
[----:B--2---:R-:W-:Y:S01]  /*08b0*/  NOP ;  /* 0x0000000000007918 */ /* 0x004fe20000000000 */
.L_x_11:
[----:B------:R-:W2:Y:S01]  /*08c0*/  SHFL.IDX PT, R2, R101, RZ, 0x1f ;  /* 0x00001fff65027589 */ /* 0x000ea200000e0000 */
[----:B------:R-:W-:Y:S01]  /*08d0*/  NOP ;  /* 0x0000000000007918 */ /* 0x000fe20000000000 */
[----:B--2---:R-:W-:-:S13]  /*08e0*/  ISETP.NE.AND P0, PT, R2, 0x4, PT ;  /* 0x000000040200780c */ /* 0x004fda0003f05270 */
[----:B------:R-:W-:Y:S05]  /*08f0*/  @P0 BRA `(.L_x_12) ;  /* 0x00000000004c0947 */ /* 0x000fea0003800000 */
[----:B-1----:R-:W1:Y:S01]  /*0900*/  S2UR UR5, SR_CgaCtaId ;  /* 0x00000000000579c3 */ /* 0x002e620000008800 */
[----:B------:R-:W-:Y:S01]  /*0910*/  UMOV UR9, 0x100 ;  /* 0x0000010000097882 */ /* 0x000fe20000000000 */
[----:B------:R-:W-:Y:S01]  /*0920*/  UMOV UR7, 0x400 ;  /* 0x0000040000077882 */ /* 0x000fe20000000000 */
[----:B------:R-:W-:Y:S01]  /*0930*/  USEL UR9, UR9, 0xe0, UP2 ;  /* 0x000000e009097887 */ /* 0x000fe20009000000 */
[----:B------:R-:W-:Y:S01]  /*0940*/  UMOV UR4, 0x1 ;  /* 0x0000000100047882 */ /* 0x000fe20000000000 */
[----:B------:R-:W-:Y:S01]  /*0950*/  ELECT P0, URZ, PT ;  /* 0x0000000000ff782f */ /* 0x000fe20003800000 */
[----:B------:R-:W-:-:S04]  /*0960*/  UIADD3 UR10, UPT, UPT, -UR4, 0x100000, URZ ;  /* 0x00100000040a7890 */ /* 0x000fc8000fffe1ff */
[----:B------:R-:W-:Y:S02]  /*0970*/  USHF.L.U32 UR11, UR10, 0xb, URZ ;  /* 0x0000000b0a0b7899 */ /* 0x000fe400080006ff */
[----:B------:R-:W-:Y:S02]  /*0980*/  USHF.L.U32 UR10, UR10, 0x1, URZ ;  /* 0x000000010a0a7899 */ /* 0x000fe400080006ff */
[----:B------:R-:W-:-:S04]  /*0990*/  UIADD3 UR12, UPT, UPT, -UR9, 0x100000, URZ ;  /* 0x00100000090c7890 */ /* 0x000fc8000fffe1ff */
[----:B------:R-:W-:Y:S02]  /*09a0*/  USHF.L.U32 UR13, UR12, 0xb, URZ ;  /* 0x0000000b0c0d7899 */ /* 0x000fe400080006ff */
[----:B------:R-:W-:Y:S02]  /*09b0*/  USHF.L.U32 UR12, UR12, 0x1, URZ ;  /* 0x000000010c0c7899 */ /* 0x000fe400080006ff */
[----:B-1----:R-:W-:Y:S01]  /*09c0*/  ULEA UR5, UR5, UR7, 0x18 ;  /* 0x0000000705057291 */ /* 0x002fe2000f8ec0ff */
[----:B------:R-:W1:Y:S11]  /*09d0*/  FENCE.VIEW.ASYNC.S ;  /* 0x00000000000073c6 */ /* 0x000e760000000000 */
[----:B-1----:R2:W1:Y:S01]  /*09e0*/  SYNCS.EXCH.64 URZ, [UR5+0x80], UR10 ;  /* 0x0000800a05ff75b2 */ /* 0x0024620008000100 */
[----:B------:R2:W1:Y:S01]  /*09f0*/  SYNCS.EXCH.64 URZ, [UR5+0x90], UR12 ;  /* 0x0000900c05ff75b2 */ /* 0x0004620008000100 */
[----:B------:R2:W1:Y:S01]  /*0a00*/  SYNCS.EXCH.64 URZ, [UR5+0x88], UR10 ;  /* 0x0000880a05ff75b2 */ /* 0x0004620008000100 */
[----:B------:R2:W1:Y:S02]  /*0a10*/  SYNCS.EXCH.64 URZ, [UR5+0x98], UR12 ;  /* 0x0000980c05ff75b2 */ /* 0x0004640008000100 */
[----:B--2---:R-:W-:Y:S01]  /*0a20*/  NOP ;  /* 0x0000000000007918 */ /* 0x004fe20000000000 */
.L_x_12:
        /* <DEDUP_REMOVED lines=20> */
[----:B------:R2:W1:Y:S01]  /*0b70*/  SYNCS.EXCH.64 URZ, [UR7+0xc8], UR4 ;  /* 0x0000c80407ff75b2 */ /* 0x0004620008000100 */
[----:B------:R2:W1:Y:S01]  /*0b80*/  SYNCS.EXCH.64 URZ, [UR7+0xb0], UR10 ;  /* 0x0000b00a07ff75b2 */ /* 0x0004620008000100 */
[----:B------:R2:W1:Y:S01]  /*0b90*/  SYNCS.EXCH.64 URZ, [UR7+0xd0], UR4 ;  /* 0x0000d00407ff75b2 */ /* 0x0004620008000100 */
[----:B------:R2:W1:Y:S01]  /*0ba0*/  SYNCS.EXCH.64 URZ, [UR7+0xb8], UR10 ;  /* 0x0000b80a07ff75b2 */ /* 0x0004620008000100 */
[----:B------:R2:W1:Y:S02]  /*0bb0*/  SYNCS.EXCH.64 URZ, [UR7+0xd8], UR4 ;  /* 0x0000d80407ff75b2 */ /* 0x0004640008000100 */
[----:B--2---:R-:W-:Y:S01]  /*0bc0*/  NOP ;  /* 0x0000000000007918 */ /* 0x004fe20000000000 */
.L_x_13:
        /* <DEDUP_REMOVED lines=18> */
.L_x_14:
[----:B-1----:R-:W1:Y:S01]  /*0cf0*/  S2UR UR5, SR_CTAID.X ;  /* 0x00000000000579c3 */ /* 0x002e620000002500 */
[----:B------:R-:W-:-:S05]  /*0d00*/  CS2R.32 R96, SR_CgaSize ;  /* 0x0000000000607805 */ /* 0x000fca0000008a00 */
[----:B------:R-:W-:-:S05]  /*0d10*/  IMAD R96, R96, -0xa0, RZ ;  /* 0xffffff6060607824 */ /* 0x000fca00078e02ff */
[----:B------:R-:W-:-:S14]  /*0d20*/  R2UR UR9, R96 ;  /* 0x00000000600972ca */ /* 0x000fdc00000e0000 */
[----:B------:R-:W2:Y:S01]  /*0d30*/  LDCU UR9, c[0x0][UR9+0x2b0] ;  /* 0x00005600090977ac */ /* 0x000ea20008000800 */
[----:B------:R-:W-:Y:S01]  /*0d40*/  NOP ;  /* 0x0000000000007918 */ /* 0x000fe20000000000 */
[----:B------:R-:W-:-:S05]  /*0d50*/  CS2R.32 R96, SR_CgaSize ;  /* 0x0000000000607805 */ /* 0x000fca0000008a00 */
[----:B------:R-:W-:-:S05]  /*0d60*/  IMAD R96, R96, -0xa0, RZ ;  /* 0xffffff6060607824 */ /* 0x000fca00078e02ff */
[----:B------:R-:W-:-:S14]  /*0d70*/  R2UR UR7, R96 ;  /* 0x00000000600772ca */ /* 0x000fdc00000e0000 */
[----:B------:R-:W3:Y:S01]  /*0d80*/  LDCU UR7, c[0x0][UR7+0x2b4] ;  /* 0x00005680070777ac */ /* 0x000ee20008000800 */
[----:B------:R-:W4:Y:S08]  /*0d90*/  S2UR UR4, SR_CTAID.Y ;  /* 0x00000000000479c3 */ /* 0x000f300000002600 */
[----:B------:R-:W3:Y:S01]  /*0da0*/  LDC R9, c[0x0][0xb24] ;  /* 0x0002c900ff097b82 */ /* 0x000ee20000000800 */
[----:B-1----:R-:W-:-:S02]  /*0db0*/  I2FP.F32.U32 R4, UR5 ;  /* 0x0000000500047c45 */ /* 0x002fc40008201000 */
[----:B------:R-:W-:-:S05]  /*0dc0*/  CS2R.32 R5, SR_CgaSize ;  /* 0x0000000000057805 */ /* 0x000fca0000008a00 */
[----:B------:R-:W-:-:S06]  /*0dd0*/  IMAD R5, R5, -0xa0, RZ ;  /* 0xffffff6005057824 */ /* 0x000fcc00078e02ff */
[----:B------:R-:W1:Y:S01]  /*0de0*/  LDC R5, c[0x0][R5+0x2a0] ;  /* 0x0000a80005057b82 */ /* 0x000e620000000800 */
[----:B------:R-:W-:Y:S01]  /*0df0*/  MOV R21, UR5 ;  /* 0x0000000500157c02 */ /* 0x000fe20008000f00 */
[----:B--2---:R-:W-:Y:S01]  /*0e00*/  FMUL R4, R4, UR9 ;  /* 0x0000000904047c20 */ /* 0x004fe20008400000 */
[----:B----4-:R-:W-:Y:S02]  /*0e10*/  I2FP.F32.U32 R2, UR4 ;  /* 0x0000000400027c45 */ /* 0x010fe40008201000 */
[----:B------:R-:W-:-:S05]  /*0e20*/  CS2R.32 R3, SR_CgaSize ;  /* 0x0000000000037805 */ /* 0x000fca0000008a00 */
[----:B------:R-:W-:-:S06]  /*0e30*/  IMAD R3, R3, -0xa0, RZ ;  /* 0xffffff6003037824 */ /* 0x000fcc00078e02ff */
[----:B------:R-:W2:Y:S01]  /*0e40*/  LDC R3, c[0x0][R3+0x2a4] ;  /* 0x0000a90003037b82 */ /* 0x000ea20000000800 */
[----:B------:R-:W4:Y:S01]  /*0e50*/  F2I.U32.TRUNC.NTZ R96, R4 ;  /* 0x0000000400607305 */ /* 0x000f22000020f000 */
[----:B------:R-:W-:Y:S01]  /*0e60*/  MOV R20, UR4 ;  /* 0x0000000400147c02 */ /* 0x000fe20008000f00 */
[----:B---3--:R-:W-:-:S05]  /*0e70*/  FMUL R2, R2, UR7 ;  /* 0x0000000702027c20 */ /* 0x008fca0008400000 */
[----:B------:R-:W-:Y:S01]  /*0e80*/  BAR.SYNC.DEFER_BLOCKING 0x0 ;  /* 0x0000000000007b1d */ /* 0x000fe20000010000 */
[----:B------:R-:W-:-:S05]  /*0e90*/  ISETP.GE.AND P0, PT, R9, 0x1, PT ;  /* 0x000000010900780c */ /* 0x000fca0003f06270 */
[----:B------:R-:W3:Y:S02]  /*0ea0*/  F2I.U32.TRUNC.NTZ R94, R2 ;  /* 0x00000002005e7305 */ /* 0x000ee4000020f000 */
[----:B------:R-:W2:Y:S01]  /*0eb0*/  S2UR UR36, SR_CTAID.Z ;  /* 0x00000000002479c3 */ /* 0x000ea20000002700 */
[----:B----4-:R-:W-:-:S05]  /*0ec0*/  IADD3 R96, PT, PT, -R96, RZ, RZ ;  /* 0x000000ff60607210 */ /* 0x010fca0007ffe1ff */
[----:B-1----:R-:W-:Y:S01]  /*0ed0*/  IMAD R96, R5, R96, UR5 ;  /* 0x0000000505607e24 */ /* 0x002fe2000f8e0260 */
[----:B---3--:R-:W-:-:S05]  /*0ee0*/  IADD3 R94, PT, PT, -R94, RZ, RZ ;  /* 0x000000ff5e5e7210 */ /* 0x008fca0007ffe1ff */
[----:B--2---:R-:W-:Y:S01]  /*0ef0*/  IMAD R94, R3, R94, UR4 ;  /* 0x00000004035e7e24 */ /* 0x004fe2000f8e025e */
[----:B------:R-:W-:Y:S06]  /*0f00*/  @!P0 BRA `(.L_x_15) ;  /* 0x0000000000b88947 */ /* 0x000fec0003800000 */
[----:B------:R-:W1:Y:S01]  /*0f10*/  LDC.64 R4, c[0x0][0xb18] ;  /* 0x0002c600ff047b82 */ /* 0x000e620000000a00 */
[----:B------:R-:W-:-:S07]  /*0f20*/  ISETP.NE.AND P0, PT, R9, 0x1, PT ;  /* 0x000000010900780c */ /* 0x000fce0003f05270 */
[----:B------:R-:W2:Y:S08]  /*0f30*/  LDC R10, c[0x0][0xb0c] ;  /* 0x0002c300ff0a7b82 */ /* 0x000eb00000000800 */
[----:B------:R-:W3:Y:S08]  /*0f40*/  LDC R11, c[0x0][0x370] ;  /* 0x0000dc00ff0b7b82 */ /* 0x000ef00000000800 */
[----:B------:R-:W4:Y:S01]  /*0f50*/  LDC R12, c[0x0][0x374] ;  /* 0x0000dd00ff0c7b82 */ /* 0x000f220000000800 */
[----:B-1----:R-:W-:-:S07]  /*0f60*/  ISETP.NE.AND P1, PT, R4, 0x1, PT ;  /* 0x000000010400780c */ /* 0x002fce0003f25270 */
[----:B------:R-:W3:Y:S01]  /*0f70*/  LDC.64 R6, c[0x0][0xb10] ;  /* 0x0002c400ff067b82 */ /* 0x000ee20000000a00 */
[----:B--2---:R-:W-:-:S07]  /*0f80*/  ISETP.NE.AND P2, PT, R10, 0x1, PT ;  /* 0x000000010a00780c */ /* 0x004fce0003f45270 */
[----:B------:R-:W1:Y:S08]  /*0f90*/  LDC R8, c[0x0][0xb20] ;  /* 0x0002c800ff087b82 */ /* 0x000e700000000800 */
[----:B------:R-:W2:Y:S01]  /*0fa0*/  LDC.64 R2, c[0x0][0xb28] ;  /* 0x0002ca00ff027b82 */ /* 0x000ea20000000a00 */
[----:B----4-:R-:W-:-:S04]  /*0fb0*/  IMAD.HI.U32 R13, R12, R5, RZ ;  /* 0x000000050c0d7227 */ /* 0x010fc800078e00ff */
[----:B------:R-:W-:-:S04]  /*0fc0*/  IMAD.HI.U32 R5, R20, R5, RZ ;  /* 0x0000000514057227 */ /* 0x000fc800078e00ff */
[----:B---3--:R-:W-:-:S04]  /*0fd0*/  IMAD.HI.U32 R14, R11, R6, RZ ;  /* 0x000000060b0e7227 */ /* 0x008fc800078e00ff */
[C---:B------:R-:W-:Y:S01]  /*0fe0*/  IMAD.HI.U32 R16, R21.reuse, R6, RZ ;  /* 0x0000000615107227 */ /* 0x040fe200078e00ff */
[-C--:B------:R-:W-:Y:S02]  /*0ff0*/  @P2 SHF.R.U32.HI R11, RZ, R7.reuse, R14 ;  /* 0x00000007ff0b2219 */ /* 0x080fe4000001160e */
[-C--:B-1----:R-:W-:Y:S02]  /*1000*/  @P1 SHF.R.U32.HI R12, RZ, R8.reuse, R13 ;  /* 0x00000008ff0c1219 */ /* 0x082fe4000001160d */
[----:B------:R-:W-:Y:S02]  /*1010*/  SHF.R.U32.HI R5, RZ, R8, R5 ;  /* 0x00000008ff057219 */ /* 0x000fe40000011605 */
[----:B------:R-:W-:Y:S02]  /*1020*/  SHF.R.U32.HI R16, RZ, R7, R16 ;  /* 0x00000007ff107219 */ /* 0x000fe40000011610 */
[----:B------:R-:W-:Y:S01]  /*1030*/  SEL R5, R20, R5, !P1 ;  /* 0x0000000514057207 */ /* 0x000fe20004800000 */
[----:B--2---:R-:W-:Y:S01]  /*1040*/  IMAD.HI.U32 R14, R12, R2, RZ ;  /* 0x000000020c0e7227 */ /* 0x004fe200078e00ff */
[----:B------:R-:W-:-:S02]  /*1050*/  SEL R7, R21, R16, !P2 ;  /* 0x0000001015077207 */ /* 0x000fc40005000000 */
[----:B------:R-:W-:Y:S01]  /*1060*/  IADD3 R13, PT, PT, -R5, RZ, RZ ;  /* 0x000000ff050d7210 */ /* 0x000fe20007ffe1ff */
[----:B------:R-:W-:Y:S01]  /*1070*/  IMAD.HI.U32 R6, R11, R2, RZ ;  /* 0x000000020b067227 */ /* 0x000fe200078e00ff */
[----:B------:R-:W-:-:S03]  /*1080*/  @P0 SHF.R.U32.HI R12, RZ, R3, R14 ;  /* 0x00000003ff0c0219 */ /* 0x000fc6000001160e */
[----:B------:R-:W-:Y:S01]  /*1090*/  IMAD R13, R4, R13, R20 ;  /* 0x0000000d040d7224 */ /* 0x000fe200078e0214 */
[----:B------:R-:W-:Y:S01]  /*10a0*/  @P0 SHF.R.U32.HI R11, RZ, R3, R6 ;  /* 0x00000003ff0b0219 */ /* 0x000fe20000011606 */
[----:B------:R-:W-:-:S04]  /*10b0*/  IMAD R12, R12, R9, RZ ;  /* 0x000000090c0c7224 */ /* 0x000fc800078e02ff */
[----:B------:R-:W-:Y:S01]  /*10c0*/  IMAD R6, R11, R9, RZ ;  /* 0x000000090b067224 */ /* 0x000fe200078e02ff */
[----:B------:R-:W-:-:S04]  /*10d0*/  ISETP.GE.AND P1, PT, R5, R12, PT ;  /* 0x0000000c0500720c */ /* 0x000fc80003f26270 */
[----:B------:R-:W-:Y:S01]  /*10e0*/  ISETP.GE.OR P1, PT, R7, R6, P1 ;  /* 0x000000060700720c */ /* 0x000fe20000f26670 */
[----:B------:R-:W-:-:S05]  /*10f0*/  IMAD.HI.U32 R6, R5, R2, RZ ;  /* 0x0000000205067227 */ /* 0x000fca00078e00ff */
[----:B------:R-:W-:-:S04]  /*1100*/  SHF.R.U32.HI R6, RZ, R3, R6 ;  /* 0x00000003ff067219 */ /* 0x000fc80000011606 */
[----:B------:R-:W-:-:S03]  /*1110*/  SEL R6, R5, R6, !P0 ;  /* 0x0000000605067207 */ /* 0x000fc60004000000 */
[----:B------:R-:W-:Y:S01]  /*1120*/  @!P1 IMAD.HI.U32 R8, R7, R2, RZ ;  /* 0x0000000207089227 */ /* 0x000fe200078e00ff */
[----:B------:R-:W-:-:S04]  /*1130*/  IADD3 R2, PT, PT, -R6, RZ, RZ ;  /* 0x000000ff06027210 */ /* 0x000fc80007ffe1ff */
[----:B------:R-:W-:Y:S01]  /*1140*/  @!P1 SHF.R.U32.HI R8, RZ, R3, R8 ;  /* 0x00000003ff089219 */ /* 0x000fe20000011608 */
[----:B------:R-:W-:-:S03]  /*1150*/  IMAD R2, R9, R2, R5 ;  /* 0x0000000209027224 */ /* 0x000fc600078e0205 */
[----:B------:R-:W-:-:S05]  /*1160*/  @!P1 SEL R3, R7, R8, !P0 ;  /* 0x0000000807039207 */ /* 0x000fca0004000000 */
[--C-:B------:R-:W-:Y:S02]  /*1170*/  @!P1 IMAD.IADD R6, R6, 0x1, -R3.reuse ;  /* 0x0000000106069824 */ /* 0x100fe400078e0a03 */
[----:B------:R-:W-:Y:S01]  /*1180*/  @!P1 IMAD R3, R2, R11, R3 ;  /* 0x0000000b02039224 */ /* 0x000fe200078e0203 */
[----:B------:R-:W-:Y:S01]  /*1190*/  IADD3 R2, PT, PT, -R7, RZ, RZ ;  /* 0x000000ff07027210 */ /* 0x000fe20007ffe1ff */
[----:B------:R-:W-:Y:S02]  /*11a0*/  @!P1 IMAD R5, R6, R9, R7 ;  /* 0x0000000906059224 */ /* 0x000fe400078e0207 */
[----:B------:R-:W-:Y:S02]  /*11b0*/  @!P1 IMAD.MOV.U32 R7, RZ, RZ, R3 ;  /* 0x000000ffff079224 */ /* 0x000fe400078e0003 */
[----:B------:R-:W-:Y:S02]  /*11c0*/  IMAD R2, R10, R2, R21 ;  /* 0x000000020a027224 */ /* 0x000fe400078e0215 */
[----:B------:R-:W-:-:S02]  /*11d0*/  IMAD R20, R5, R4, R13 ;  /* 0x0000000405147224 */ /* 0x000fc400078e020d */
[----:B------:R-:W-:Y:S02]  /*11e0*/  IMAD R21, R7, R10, R2 ;  /* 0x0000000a07157224 */ /* 0x000fe400078e0202 */
.L_x_15:
[----:B------:R-:W1:Y:S01]  /*11f0*/  LDCU UR4, c[0x0][0xb30] ;  /* 0x00016600ff0477ac */ /* 0x000e620008000800 */
[----:B------:R-:W2:Y:S08]  /*1200*/  S2UR UR37, SR_CgaCtaId ;  /* 0x00000000002579c3 */ /* 0x000eb00000008800 */
[----:B------:R-:W3:Y:S01]  /*1210*/  LDC R40, c[0x0][0xb24] ;  /* 0x0002c900ff287b82 */ /* 0x000ee20000000800 */
[----:B-1----:R-:W-:-:S09]  /*1220*/  UISETP.NE.AND UP1, UPT, UR4, 0x1, UPT ;  /* 0x000000010400788c */ /* 0x002fd2000bf25270 */
[----:B--2---:R-:W-:Y:S05]  /*1230*/  BRA.U UP1, `(.L_x_16) ;  /* 0x0000000101407547 */ /* 0x004fea000b800000 */
[----:B------:R-:W1:Y:S08]  /*1240*/  LDC.64 R4, c[0x0][0xb10] ;  /* 0x0002c400ff047b82 */ /* 0x000e700000000a00 */
[----:B------:R-:W2:Y:S08]  /*1250*/  LDC.64 R2, c[0x0][0xb18] ;  /* 0x0002c600ff027b82 */ /* 0x000eb00000000a00 */
[----:B------:R-:W4:Y:S08]  /*1260*/  LDC R6, c[0x0][0xb20] ;  /* 0x0002c800ff067b82 */ /* 0x000f300000000800 */
[----:B------:R-:W3:Y:S01]  /*1270*/  LDC R8, c[0x0][0xb0c] ;  /* 0x0002c300ff087b82 */ /* 0x000ee20000000800 */
[----:B-1----:R-:W-:-:S05]  /*1280*/  IMAD.HI.U32 R4, R21, R4, RZ ;  /* 0x0000000415047227 */ /* 0x002fca00078e00ff */
[----:B------:R-:W-:Y:S01]  /*1290*/  SHF.R.U32.HI R4, RZ, R5, R4 ;  /* 0x00000005ff047219 */ /* 0x000fe20000011604 */
[----:B--2---:R-:W-:Y:S01]  /*12a0*/  IMAD.HI.U32 R3, R20, R3, RZ ;  /* 0x0000000314037227 */ /* 0x004fe200078e00ff */
[----:B------:R-:W-:-:S04]  /*12b0*/  ISETP.NE.AND P0, PT, R2, 0x1, PT ;  /* 0x000000010200780c */ /* 0x000fc80003f05270 */
[----:B----4-:R-:W-:-:S04]  /*12c0*/  SHF.R.U32.HI R3, RZ, R6, R3 ;  /* 0x00000006ff037219 */ /* 0x010fc80000011603 */
[----:B------:R-:W-:Y:S02]  /*12d0*/  SEL R3, R20, R3, !P0 ;  /* 0x0000000314037207 */ /* 0x000fe40004000000 */
[----:B---3--:R-:W-:-:S04]  /*12e0*/  ISETP.NE.AND P1, PT, R8, 0x1, PT ;  /* 0x000000010800780c */ /* 0x008fc80003f25270 */
[----:B------:R-:W-:-:S05]  /*12f0*/  SEL R4, R21, R4, !P1 ;  /* 0x0000000415047207 */ /* 0x000fca0004800000 */
[----:B------:R-:W-:Y:S02]  /*1300*/  IMAD.IADD R5, R3, 0x1, -R4 ;  /* 0x0000000103057824 */ /* 0x000fe400078e0a04 */
[----:B------:R-:W-:Y:S02]  /*1310*/  IMAD.IADD R3, R4, 0x1, -R3 ;  /* 0x0000000104037824 */ /* 0x000fe400078e0a03 */
[----:B------:R-:W-:Y:S02]  /*1320*/  IMAD R21, R5, R8, R21 ;  /* 0x0000000805157224 */ /* 0x000fe400078e0215 */
[----:B------:R-:W-:-:S07]  /*1330*/  IMAD R20, R3, R2, R20 ;  /* 0x0000000203147224 */ /* 0x000fce00078e0214 */
.L_x_16:
[----:B------:R-:W-:Y:S01]  /*1340*/  BAR.SYNC.DEFER_BLOCKING 0x0 ;  /* 0x0000000000007b1d */ /* 0x000fe20000010000 */
[----:B------:R-:W-:Y:S01]  /*1350*/  UISETP.NE.AND UP1, UPT, UR8, 0x2, UPT ;  /* 0x000000020800788c */ /* 0x000fe2000bf25270 */
[----:B------:R-:W-:Y:S02]  /*1360*/  ISETP.NE.OR P5, PT, R0, 0x2, !P5 ;  /* 0x000000020000780c */ /* 0x000fe40006fa5670 */
[----:B------:R-:W-:-:S06]  /*1370*/  LOP3.LUT R2, R108, 0x1f, RZ, 0xc0, !PT ;  /* 0x0000001f6c027812 */ /* 0x000fcc00078ec0ff */
[----:B------:R-:W-:Y:S05]  /*1380*/  BRA.U UP1, `(.L_x_17) ;  /* 0x0000001101847547 */ /* 0x000fea000b800000 */
[----:B------:R-:W1:Y:S01]  /*1390*/  LDCU UR13, c[0x0][0x38c] ;  /* 0x00007180ff0d77ac */ /* 0x000e620008000800 */
[----:B------:R-:W2:Y:S01]  /*13a0*/  LDC R9, c[0x0][0x370] ;  /* 0x0000dc00ff097b82 */ /* 0x000ea20000000800 */
[----:B------:R-:W-:Y:S01]  /*13b0*/  PLOP3.LUT P1, PT, PT, PT, UP2, 0x80, 0x8 ;  /* 0x000000000008781c */ /* 0x000fe20003f2f028 */
[----:B------:R-:W-:Y:S01]  /*13c0*/  HFMA2 R12, -RZ, RZ, 0, 0 ;  /* 0x00000000ff0c7431 */ /* 0x000fe200000001ff */
[----:B------:R-:W-:Y:S01]  /*13d0*/  ISETP.EQ.OR P4, PT, R2, RZ, P5 ;  /* 0x000000ff0200720c */ /* 0x000fe20002f82670 */
[----:B------:R-:W-:Y:S01]  /*13e0*/  IMAD.MOV.U32 R15, RZ, RZ, 0x1 ;  /* 0x00000001ff0f7424 */ /* 0x000fe200078e00ff */
[----:B------:R-:W-:Y:S01]  /*13f0*/  PLOP3.LUT P1, PT, P1, PT, PT, 0x8, 0x80 ;  /* 0x000000000080781c */ /* 0x000fe20000f2e170 */
[----:B------:R-:W-:Y:S01]  /*1400*/  IMAD.MOV.U32 R14, RZ, RZ, RZ ;  /* 0x000000ffff0e7224 */ /* 0x000fe200078e00ff */
[----:B------:R-:W-:Y:S01]  /*1410*/  MOV R8, 0x1 ;  /* 0x0000000100087802 */ /* 0x000fe20000000f00 */
[----:B------:R-:W4:Y:S01]  /*1420*/  LDC R0, c[0x0][0x374] ;  /* 0x0000dd00ff007b82 */ /* 0x000f220000000800 */
[----:B------:R-:W-:Y:S01]  /*1430*/  IMAD.MOV.U32 R10, RZ, RZ, RZ ;  /* 0x000000ffff0a7224 */ /* 0x000fe200078e00ff */
[----:B------:R-:W2:Y:S01]  /*1440*/  LDCU.64 UR22, c[0x0][0x348] ;  /* 0x00006900ff1677ac */ /* 0x000ea20008000a00 */
[----:B------:R-:W-:Y:S01]  /*1450*/  UMOV UR6, URZ ;  /* 0x000000ff00067c82 */ /* 0x000fe20008000000 */
[----:B-1----:R-:W-:-:S04]  /*1460*/  UIADD3 UR5, UPT, UPT, UR13, 0x3f, URZ ;  /* 0x0000003f0d057890 */ /* 0x002fc8000fffe0ff */
[----:B------:R-:W-:-:S04]  /*1470*/  USHF.R.S32.HI UR4, URZ, 0x1f, UR5 ;  /* 0x0000001fff047899 */ /* 0x000fc80008011405 */
[----:B------:R-:W-:-:S04]  /*1480*/  ULEA.HI UR4, UR4, UR5, URZ, 0x6 ;  /* 0x0000000504047291 */ /* 0x000fc8000f8f30ff */
[----:B------:R-:W-:Y:S02]  /*1490*/  USHF.R.S32.HI UR15, URZ, 0x6, UR4 ;  /* 0x00000006ff0f7899 */ /* 0x000fe40008011404 */
[----:B------:R-:W-:Y:S02]  /*14a0*/  UIADD3 UR4, UPT, UPT, UR13, -0x1, URZ ;  /* 0xffffffff0d047890 */ /* 0x000fe4000fffe0ff */
[----:B------:R-:W-:Y:S02]  /*14b0*/  UISETP.LT.U32.AND UP0, UPT, UR15, 0x5, UPT ;  /* 0x000000050f00788c */ /* 0x000fe4000bf01070 */
[----:B------:R-:W-:Y:S02]  /*14c0*/  UISETP.GE.U32.AND UP1, UPT, UR4, -0x7f, UPT ;  /* 0xffffff810400788c */ /* 0x000fe4000bf26070 */
[----:B------:R-:W-:Y:S02]  /*14d0*/  USEL UR14, UR15, 0x5, UP0 ;  /* 0x000000050f0e7887 */ /* 0x000fe40008000000 */
[----:B------:R-:W-:-:S02]  /*14e0*/  UIADD3 UR13, UPT, UPT, UR13, 0x7e, URZ ;  /* 0x0000007e0d0d7890 */ /* 0x000fc4000fffe0ff */
[----:B------:R-:W-:Y:S02]  /*14f0*/  UIADD3 UR5, UPT, UPT, UR14, -0x1, URZ ;  /* 0xffffffff0e057890 */ /* 0x000fe4000fffe0ff */
[----:B------:R-:W-:-:S03]  /*1500*/  UIADD3 UR7, UPT, UPT, UR15, -UR14, URZ ;  /* 0x8000000e0f077290 */ /* 0x000fc6000fffe0ff */
[----:B------:R-:W-:-:S04]  /*1510*/  @UP1 UIADD3 UR5, UPT, UPT, UR14, URZ, URZ ;  /* 0x000000ff0e051290 */ /* 0x000fc8000fffe0ff */
[----:B--2---:R-:W-:-:S12]  /*1520*/  UIADD3 UR5, UPT, UPT, UR5, 0x1, URZ ;  /* 0x0000000105057890 */ /* 0x004fd8000fffe0ff */
.L_x_35:
[----:B------:R-:W-:Y:S01]  /*1530*/  UISETP.NE.AND UP0, UPT, UR37, URZ, UPT ;  /* 0x000000ff2500728c */ /* 0x000fe2000bf05270 */
[----:B------:R-:W1:Y:S08]  /*1540*/  S2UR UR37, SR_CgaCtaId ;  /* 0x00000000002579c3 */ /* 0x000e700000008800 */
[----:B------:R-:W-:Y:S05]  /*1550*/  BRA.U UP0, `(.L_x_18) ;  /* 0x0000000100347547 */ /* 0x000fea000b800000 */
[----:B------:R-:W2:Y:S01]  /*1560*/  S2R R2, SR_CgaCtaId ;  /* 0x0000000000027919 */ /* 0x000ea20000008800 */
[----:B------:R-:W-:-:S04]  /*1570*/  MOV R3, 0x400 ;  /* 0x0000040000037802 */ /* 0x000fc80000000f00 */
[----:B--2---:R-:W-:Y:S02]  /*1580*/  LEA R3, R2, R3, 0x18 ;  /* 0x0000000302037211 */ /* 0x004fe400078ec0ff */
[----:B------:R-:W-:-:S03]  /*1590*/  SHF.L.U32 R2, R8, 0x1f, RZ ;  /* 0x0000001f08027819 */ /* 0x000fc600000006ff */
[----:B------:R-:W-:-:S04]  /*15a0*/  IMAD R3, R10, 0x8, R3 ;  /* 0x000000080a037824 */ /* 0x000fc800078e0203 */
[----:B------:R-:W2:Y:S02]  /*15b0*/  SYNCS.PHASECHK.TRANS64.TRYWAIT P0, [R3+URZ+0xf0], R2 ;  /* 0x0000f002030075a7 */ /* 0x000ea400080011ff */
[----:B--2---:R-:W-:Y:S05]  /*15c0*/  @!P0 BRA `(.L_x_19) ;  /* 0x0000005800e88947 */ /* 0x004fea0003800000 */
.L_x_106:
[----:B------:R-:W-:Y:S01]  /*15d0*/  VIADD R10, R10, 0x1 ;  /* 0x000000010a0a7836 */ /* 0x000fe20000000000 */
[----:B------:R2:W-:Y:S04]  /*15e0*/  SYNCS.ARRIVE.TRANS64.A1T0 RZ, [R3+URZ+0xe0], RZ ;  /* 0x0000e0ff03ff79a7 */ /* 0x0005e800081000ff */
[----:B------:R-:W-:-:S04]  /*15f0*/  ISETP.NE.AND P0, PT, R10, 0x2, PT ;  /* 0x000000020a00780c */ /* 0x000fc80003f05270 */
[----:B------:R-:W-:Y:S02]  /*1600*/  SEL R10, R10, RZ, P0 ;  /* 0x000000ff0a0a7207 */ /* 0x000fe40000000000 */
[----:B--2---:R-:W-:-:S04]  /*1610*/  SEL R3, RZ, 0x1, P0 ;  /* 0x00000001ff037807 */ /* 0x004fc80000000000 */
[----:B------:R-:W-:-:S07]  /*1620*/  LOP3.LUT R8, R8, R3, RZ, 0x3c, !PT ;  /* 0x0000000308087212 */ /* 0x000fce00078e3cff */
.L_x_18:
[----:B------:R-:W-:Y:S01]  /*1630*/  UMOV UR4, 0x400 ;  /* 0x0000040000047882 */ /* 0x000fe20000000000 */
[----:B------:R-:W-:Y:S01]  /*1640*/  SHF.L.U32 R2, R15, 0x1f, RZ ;  /* 0x0000001f0f027819 */ /* 0x000fe200000006ff */
[----:B-1----:R-:W-:Y:S01]  /*1650*/  ULEA UR4, UR37, UR4, 0x18 ;  /* 0x0000000425047291 */ /* 0x002fe2000f8ec0ff */
[----:B------:R-:W-:Y:S01]  /*1660*/  R2UR UR35, R21 ;  /* 0x00000000152372ca */ /* 0x000fe200000e0000 */
[----:B------:R-:W-:Y:S01]  /*1670*/  UISETP.GE.U32.AND UP0, UPT, UR13, 0x7f, UPT ;  /* 0x0000007f0d00788c */ /* 0x000fe2000bf06070 */
[----:B------:R-:W-:Y:S01]  /*1680*/  R2UR UR11, R20 ;  /* 0x00000000140b72ca */ /* 0x000fe200000e0000 */
[----:B------:R-:W-:Y:S01]  /*1690*/  ULEA UR8, UR6, UR4, 0x3 ;  /* 0x0000000406087291 */ /* 0x000fe2000f8e18ff */
[----:B------:R-:W-:-:S08]  /*16a0*/  UMOV UR24, URZ ;  /* 0x000000ff00187c82 */ /* 0x000fd00008000000 */
[----:B------:R1:W2:Y:S01]  /*16b0*/  SYNCS.PHASECHK.TRANS64.TRYWAIT P0, [UR8+0x28], R2 ;  /* 0x00002802ff0075a7 */ /* 0x0002a20008001108 */
[----:B------:R-:W-:Y:S02]  /*16c0*/  USHF.L.U32 UR35, UR35, 0x6, URZ ;  /* 0x0000000623237899 */ /* 0x000fe400080006ff */
[----:B------:R-:W-:Y:S01]  /*16d0*/  USHF.L.U32 UR11, UR11, 0x7, URZ ;  /* 0x000000070b0b7899 */ /* 0x000fe200080006ff */
[----:B------:R-:W-:Y:S11]  /*16e0*/  BRA.U !UP0, `(.L_x_20) ;  /* 0x0000000108a87547 */ /* 0x000ff6000b800000 */
[----:B------:R-:W-:Y:S01]  /*16f0*/  UMOV UR16, URZ ;  /* 0x000000ff00107c82 */ /* 0x000fe20008000000 */
[----:B------:R-:W-:-:S05]  /*1700*/  UMOV UR17, UR6 ;  /* 0x0000000600117c82 */ /* 0x000fca0008000000 */
.L_x_25:
[----:B-1----:R-:W-:Y:S01]  /*1710*/  ULEA UR33, UR17, UR4, 0x3 ;  /* 0x0000000411217291 */ /* 0x002fe2000f8e18ff */
[----:B--2---:R-:W-:Y:S01]  /*1720*/  @!P5 MOV R3, 0x3000 ;  /* 0x000030000003d802 */ /* 0x004fe20000000f00 */
[----:B--2---:R-:W-:Y:S10]  /*1730*/  @P0 BRA `(.L_x_21) ;  /* 0x00000000000c0947 */ /* 0x004ff40003800000 */
[----:B------:R-:W-:-:S04]  /*1740*/  SHF.L.U32 R5, R15, 0x1f, RZ ;  /* 0x0000001f0f057819 */ /* 0x000fc800000006ff */
[----:B------:R-:W2:Y:S02]  /*1750*/  SYNCS.PHASECHK.TRANS64.TRYWAIT P0, [UR33+0x28], R5 ;  /* 0x00002805ff0075a7 */ /* 0x000ea40008001121 */
[----:B--2---:R-:W-:Y:S05]  /*1760*/  @!P0 BRA `(.L_x_22) ;  /* 0x0000005800948947 */ /* 0x004fea0003800000 */
.L_x_21:
[----:B------:R2:W-:Y:S01]  /*1770*/  @!P5 SYNCS.ARRIVE.TRANS64 RZ, [UR33], R3 ;  /* 0x00000003ffffd9a7 */ /* 0x0005e20008000021 */
[----:B------:R-:W-:Y:S04]  /*1780*/  BSSY.RECONVERGENT B0, `(.L_x_23) ;  /* 0x0000003000007945 */ /* 0x000fe80003800200 */
[----:B------:R-:W-:Y:S05]  /*1790*/  @P4 BRA `(.L_x_24) ;  /* 0x0000000000044947 */ /* 0x000fea0003800000 */
[----:B------:R-:W-:Y:S05]  /*17a0*/  BPT.TRAP 0x1 ;  /* 0x000000040000795c */ /* 0x000fea0000300000 */
.L_x_24:
[----:B------:R-:W-:Y:S05]  /*17b0*/  BSYNC.RECONVERGENT B0 ;  /* 0x0000000000007941 */ /* 0x000fea0003800200 */
.L_x_23:
[----:B------:R-:W-:Y:S02]  /*17c0*/  UIADD3 UR6, UPT, UPT, UR17, 0x1, URZ ;  /* 0x0000000111067890 */ /* 0x000fe4000fffe0ff */
[----:B------:R-:W-:Y:S02]  /*17d0*/  ULEA UR32, UR17, UR4, 0xc ;  /* 0x0000000411207291 */ /* 0x000fe4000f8e60ff */
[----:B------:R-:W-:Y:S02]  /*17e0*/  UISETP.NE.AND UP0, UPT, UR6, 0x5, UPT ;  /* 0x000000050600788c */ /* 0x000fe4000bf05270 */
[----:B------:R-:W-:Y:S02]  /*17f0*/  UIADD3 UR26, UP1, UPT, UR22, 0x80, URZ ;  /* 0x00000080161a7890 */ /* 0x000fe4000ff3e0ff */
[----:B------:R-:W-:Y:S02]  /*1800*/  USEL UR9, URZ, 0x1, UP0 ;  /* 0x00000001ff097887 */ /* 0x000fe40008000000 */
[----:B------:R-:W-:-:S02]  /*1810*/  USEL UR6, UR6, URZ, UP0 ;  /* 0x000000ff06067287 */ /* 0x000fc40008000000 */
[----:B------:R-:W-:Y:S02]  /*1820*/  UIADD3 UR20, UP0, UPT, UR22, 0x180, URZ ;  /* 0x0000018016147890 */ /* 0x000fe4000ff1e0ff */
[----:B------:R-:W-:Y:S01]  /*1830*/  ULEA UR8, UR6, UR4, 0x3 ;  /* 0x0000000406087291 */ /* 0x000fe2000f8e18ff */
[----:B------:R-:W-:Y:S01]  /*1840*/  LOP3.LUT R15, R15, UR9, RZ, 0x3c, !PT ;  /* 0x000000090f0f7c12 */ /* 0x000fe2000f8e3cff */
[----:B------:R-:W-:Y:S02]  /*1850*/  USHF.L.U32 UR34, UR16, 0x6, URZ ;  /* 0x0000000610227899 */ /* 0x000fe400080006ff */
[----:B------:R-:W-:Y:S01]  /*1860*/  UIADD3.X UR27, UPT, UPT, URZ, UR23, URZ, UP1, !UPT ;  /* 0x00000017ff1b7290 */ /* 0x000fe20008ffe4ff */
[----:B-1----:R-:W-:Y:S01]  /*1870*/  SHF.L.U32 R2, R15, 0x1f, RZ ;  /* 0x0000001f0f027819 */ /* 0x002fe200000006ff */
[----:B------:R-:W-:Y:S02]  /*1880*/  UIADD3 UR32, UPT, UPT, UR32, 0x4400, URZ ;  /* 0x0000440020207890 */ /* 0x000fe4000fffe0ff */
[----:B------:R-:W-:Y:S01]  /*1890*/  UIADD3.X UR21, UPT, UPT, URZ, UR23, URZ, UP0, !UPT ;  /* 0x00000017ff157290 */ /* 0x000fe200087fe4ff */
[----:B------:R1:W1:Y:S01]  /*18a0*/  SYNCS.PHASECHK.TRANS64.TRYWAIT P0, [UR8+0x28], R2 ;  /* 0x00002802ff0075a7 */ /* 0x0002620008001108 */
[----:B------:R-:W-:Y:S01]  /*18b0*/  ULEA UR8, UR17, UR4, 0xd ;  /* 0x0000000411087291 */ /* 0x000fe2000f8e68ff */
[----:B------:R-:W-:Y:S01]  /*18c0*/  UMOV UR18, 0x0 ;  /* 0x0000000000127882 */ /* 0x000fe20000000000 */
[----:B------:R-:W-:-:S02]  /*18d0*/  UMOV UR19, 0x10000000 ;  /* 0x1000000000137882 */ /* 0x000fc40000000000 */
[----:B------:R-:W-:Y:S01]  /*18e0*/  UIADD3 UR8, UPT, UPT, UR8, 0x9400, URZ ;  /* 0x0000940008087890 */ /* 0x000fe2000fffe0ff */
[----:B------:R1:W-:Y:S01]  /*18f0*/  UTMALDG.3D [UR32], [UR26], desc[UR18] ;  /* 0x000012201a0075b4 */ /* 0x0003e20008011000 */
[----:B------:R-:W-:Y:S01]  /*1900*/  UMOV UR12, UR36 ;  /* 0x00000024000c7c82 */ /* 0x000fe20008000000 */
[----:B------:R-:W-:Y:S01]  /*1910*/  UMOV UR9, UR33 ;  /* 0x0000002100097c82 */ /* 0x000fe20008000000 */
[----:B------:R-:W-:Y:S01]  /*1920*/  UMOV UR10, UR34 ;  /* 0x00000022000a7c82 */ /* 0x000fe20008000000 */
[----:B------:R-:W-:Y:S01]  /*1930*/  UIADD3 UR16, UPT, UPT, UR16, 0x1, URZ ;  /* 0x0000000110107890 */ /* 0x000fe2000fffe0ff */
[----:B------:R-:W-:Y:S01]  /*1940*/  UMOV UR24, UR5 ;  /* 0x0000000500187c82 */ /* 0x000fe20008000000 */
[----:B------:R-:W-:Y:S02]  /*1950*/  UMOV UR17, UR6 ;  /* 0x0000000600117c82 */ /* 0x000fe40008000000 */
[----:B------:R1:W-:Y:S01]  /*1960*/  UTMALDG.3D [UR8], [UR20], desc[UR18] ;  /* 0x00001208140075b4 */ /* 0x0003e20008011000 */
[----:B------:R-:W-:-:S09]  /*1970*/  UISETP.NE.AND UP0, UPT, UR16, UR5, UPT ;  /* 0x000000051000728c */ /* 0x000fd2000bf05270 */
[----:B------:R-:W-:Y:S05]  /*1980*/  BRA.U UP0, `(.L_x_25) ;  /* 0xfffffffd00607547 */ /* 0x000fea000b83ffff */
.L_x_20:
[----:B-1----:R-:W-:Y:S01]  /*1990*/  ULEA UR8, UR6, UR4, 0x3 ;  /* 0x0000000406087291 */ /* 0x002fe2000f8e18ff */
[----:B------:R-:W-:Y:S01]  /*19a0*/  SHF.L.U32 R2, R15, 0x1f, RZ ;  /* 0x0000001f0f027819 */ /* 0x000fe200000006ff */
[----:B------:R-:W-:Y:S01]  /*19b0*/  @!P1 SYNCS.ARRIVE.TRANS64.A1T0 RZ, [UR4+0x78], RZ ;  /* 0x000078ffffff99a7 */ /* 0x000fe20008100004 */
[----:B------:R-:W-:-:S06]  /*19c0*/  UISETP.GT.AND UP0, UPT, UR15, UR14, UPT ;  /* 0x0000000e0f00728c */ /* 0x000fcc000bf04270 */
[----:B--2---:R1:W2:Y:S03]  /*19d0*/  SYNCS.PHASECHK.TRANS64.TRYWAIT P0, [UR8+0x28], R2 ;  /* 0x00002802ff0075a7 */ /* 0x0042a60008001108 */
[----:B------:R-:W-:Y:S05]  /*19e0*/  BRA.U !UP0, `(.L_x_26) ;  /* 0x0000000108ac7547 */ /* 0x000fea000b800000 */
[----:B------:R-:W-:Y:S01]  /*19f0*/  UIADD3 UR21, UPT, UPT, UR7, UR24, URZ ;  /* 0x0000001807157290 */ /* 0x000fe2000fffe0ff */
[----:B------:R-:W-:-:S11]  /*1a00*/  UMOV UR25, UR6 ;  /* 0x0000000600197c82 */ /* 0x000fd60008000000 */
.L_x_31:
[----:B-1----:R-:W-:Y:S01]  /*1a10*/  ULEA UR17, UR25, UR4, 0x3 ;  /* 0x0000000419117291 */ /* 0x002fe2000f8e18ff */
[----:B--2---:R-:W-:Y:S01]  /*1a20*/  @!P5 MOV R3, 0x3000 ;  /* 0x000030000003d802 */ /* 0x004fe20000000f00 */
[----:B--2---:R-:W-:Y:S10]  /*1a30*/  @P0 BRA `(.L_x_27) ;  /* 0x00000000000c0947 */ /* 0x004ff40003800000 */
[----:B------:R-:W-:-:S04]  /*1a40*/  SHF.L.U32 R5, R15, 0x1f, RZ ;  /* 0x0000001f0f057819 */ /* 0x000fc800000006ff */
[----:B------:R-:W2:Y:S02]  /*1a50*/  SYNCS.PHASECHK.TRANS64.TRYWAIT P0, [UR17+0x28], R5 ;  /* 0x00002805ff0075a7 */ /* 0x000ea40008001111 */
[----:B--2---:R-:W-:Y:S05]  /*1a60*/  @!P0 BRA `(.L_x_28) ;  /* 0x0000005400ec8947 */ /* 0x004fea0003800000 */
.L_x_27:
[----:B------:R2:W-:Y:S01]  /*1a70*/  @!P5 SYNCS.ARRIVE.TRANS64 RZ, [UR17], R3 ;  /* 0x00000003ffffd9a7 */ /* 0x0005e20008000011 */
[----:B------:R-:W-:Y:S04]  /*1a80*/  BSSY.RECONVERGENT B0, `(.L_x_29) ;  /* 0x0000003000007945 */ /* 0x000fe80003800200 */
[----:B------:R-:W-:Y:S05]  /*1a90*/  @P4 BRA `(.L_x_30) ;  /* 0x0000000000044947 */ /* 0x000fea0003800000 */
[----:B------:R-:W-:Y:S05]  /*1aa0*/  BPT.TRAP 0x1 ;  /* 0x000000040000795c */ /* 0x000fea0000300000 */
.L_x_30:
[----:B------:R-:W-:Y:S05]  /*1ab0*/  BSYNC.RECONVERGENT B0 ;  /* 0x0000000000007941 */ /* 0x000fea0003800200 */
.L_x_29:
        /* <DEDUP_REMOVED lines=10> */
[----:B------:R-:W-:Y:S01]  /*1b60*/  UIADD3 UR16, UPT, UPT, UR16, 0x4400, URZ ;  /* 0x0000440010107890 */ /* 0x000fe2000fffe0ff */
[----:B-1----:R-:W-:Y:S01]  /*1b70*/  SHF.L.U32 R2, R15, 0x1f, RZ ;  /* 0x0000001f0f027819 */ /* 0x002fe200000006ff */
[----:B------:R-:W-:Y:S02]  /*1b80*/  UIADD3.X UR31, UPT, UPT, URZ, UR23, URZ, UP1, !UPT ;  /* 0x00000017ff1f7290 */ /* 0x000fe40008ffe4ff */
[----:B------:R-:W-:Y:S01]  /*1b90*/  UIADD3.X UR29, UPT, UPT, URZ, UR23, URZ, UP0, !UPT ;  /* 0x00000017ff1d7290 */ /* 0x000fe200087fe4ff */
[----:B------:R1:W1:Y:S01]  /*1ba0*/  SYNCS.PHASECHK.TRANS64.TRYWAIT P0, [UR8+0x28], R2 ;  /* 0x00002802ff0075a7 */ /* 0x0002620008001108 */
[----:B------:R-:W-:Y:S01]  /*1bb0*/  ULEA UR8, UR25, UR4, 0xd ;  /* 0x0000000419087291 */ /* 0x000fe2000f8e68ff */
[----:B------:R-:W-:Y:S01]  /*1bc0*/  UMOV UR26, 0x0 ;  /* 0x00000000001a7882 */ /* 0x000fe20000000000 */
[----:B------:R-:W-:-:S02]  /*1bd0*/  UMOV UR27, 0x10000000 ;  /* 0x10000000001b7882 */ /* 0x000fc40000000000 */
[----:B------:R-:W-:Y:S01]  /*1be0*/  UIADD3 UR8, UPT, UPT, UR8, 0x9400, URZ ;  /* 0x0000940008087890 */ /* 0x000fe2000fffe0ff */
[----:B------:R-:W-:Y:S01]  /*1bf0*/  UMOV UR19, UR35 ;  /* 0x0000002300137c82 */ /* 0x000fe20008000000 */
[----:B------:R-:W-:Y:S01]  /*1c00*/  UMOV UR20, UR36 ;  /* 0x0000002400147c82 */ /* 0x000fe20008000000 */
[----:B------:R-:W-:Y:S01]  /*1c10*/  UMOV UR12, UR36 ;  /* 0x00000024000c7c82 */ /* 0x000fe20008000000 */
[----:B------:R-:W-:Y:S01]  /*1c20*/  UMOV UR9, UR17 ;  /* 0x0000001100097c82 */ /* 0x000fe20008000000 */
[----:B------:R-:W-:Y:S01]  /*1c30*/  UMOV UR10, UR18 ;  /* 0x00000012000a7c82 */ /* 0x000fe20008000000 */
[----:B------:R1:W-:Y:S01]  /*1c40*/  UTMALDG.3D [UR16], [UR30], desc[UR26] ;  /* 0x00001a101e0075b4 */ /* 0x0003e20008011000 */
[----:B------:R-:W-:Y:S01]  /*1c50*/  UIADD3 UR24, UPT, UPT, UR24, 0x1, URZ ;  /* 0x0000000118187890 */ /* 0x000fe2000fffe0ff */
[----:B------:R-:W-:-:S03]  /*1c60*/  UMOV UR25, UR6 ;  /* 0x0000000600197c82 */ /* 0x000fc60008000000 */
[----:B------:R-:W-:Y:S01]  /*1c70*/  UISETP.NE.AND UP0, UPT, UR24, UR21, UPT ;  /* 0x000000151800728c */ /* 0x000fe2000bf05270 */
[----:B------:R1:W-:Y:S08]  /*1c80*/  UTMALDG.3D [UR8], [UR28], desc[UR26] ;  /* 0x00001a081c0075b4 */ /* 0x0003f00008011000 */
[----:B------:R-:W-:Y:S05]  /*1c90*/  BRA.U UP0, `(.L_x_31) ;  /* 0xfffffffd005c7547 */ /* 0x000fea000b83ffff */
.L_x_26:
[----:B-1----:R-:W-:Y:S01]  /*1ca0*/  LEA R2, R14, UR4, 0x3 ;  /* 0x000000040e027c11 */ /* 0x002fe2000f8e18ff */
[----:B------:R-:W-:Y:S01]  /*1cb0*/  NOP ;  /* 0x0000000000007918 */ /* 0x000fe20000000000 */
[----:B--2---:R-:W-:Y:S02]  /*1cc0*/  SHF.L.U32 R3, R12, 0x1f, RZ ;  /* 0x0000001f0c037819 */ /* 0x004fe400000006ff */
[----:B------:R-:W-:Y:S02]  /*1cd0*/  LEA R4, R14, UR4, 0x4 ;  /* 0x000000040e047c11 */ /* 0x000fe4000f8e20ff */
[----:B------:R-:W1:Y:S02]  /*1ce0*/  SYNCS.PHASECHK.TRANS64.TRYWAIT P0, [R2+URZ+0x80], R3 ;  /* 0x00008003020075a7 */ /* 0x000e6400080011ff */
[----:B-1----:R-:W-:Y:S05]  /*1cf0*/  @!P0 BRA `(.L_x_32) ;  /* 0x0000005400608947 */ /* 0x002fea0003800000 */
.L_x_109:
[----:B------:R-:W2:Y:S01]  /*1d00*/  LDS.128 R4, [R4+0x110] ;  /* 0x0001100004047984 */ /* 0x000ea20000000c00 */
[----:B---3--:R-:W-:Y:S01]  /*1d10*/  ISETP.GE.AND P0, PT, R40, 0x1, PT ;  /* 0x000000012800780c */ /* 0x008fe20003f06270 */
[----:B-1----:R-:W-:Y:S01]  /*1d20*/  VIADD R2, R2, 0x90 ;  /* 0x0000009002027836 */ /* 0x002fe20000000000 */
[----:B------:R-:W-:Y:S01]  /*1d30*/  @!PT LDS RZ, [RZ] ;  /* 0x00000000fffff984 */ /* 0x000fe20000000800 */
[----:B------:R-:W-:Y:S01]  /*1d40*/  @!PT LDS RZ, [RZ] ;  /* 0x00000000fffff984 */ /* 0x000fe20000000800 */
[----:B------:R-:W-:Y:S01]  /*1d50*/  @!PT LDS RZ, [RZ] ;  /* 0x00000000fffff984 */ /* 0x000fe20000000800 */
[----:B------:R-:W-:Y:S01]  /*1d60*/  @!PT LDS RZ, [RZ] ;  /* 0x00000000fffff984 */ /* 0x000fe20000000800 */
[----:B------:R1:W-:Y:S06]  /*1d70*/  MEMBAR.ALL.CTA ;  /* 0x0000000000007992 */ /* 0x0003ec0000008000 */
[----:B-1----:R-:W1:Y:S01]  /*1d80*/  FENCE.VIEW.ASYNC.S ;  /* 0x00000000000073c6 */ /* 0x002e620000000000 */
[----:B------:R-:W-:-:S04]  /*1d90*/  PRMT R2, RZ, 0x654, R2 ;  /* 0x00000654ff027816 */ /* 0x000fc80000000002 */
[----:B-1----:R1:W-:Y:S01]  /*1da0*/  SYNCS.ARRIVE.TRANS64.RED.A1T0 RZ, [R2+URZ], RZ ;  /* 0x000000ff02ff79a7 */ /* 0x0023e200081004ff */
[----:B--2---:R-:W-:-:S13]  /*1db0*/  LOP3.LUT P2, RZ, R6, 0x1, RZ, 0xc0, !PT ;  /* 0x0000000106ff7812 */ /* 0x004fda000784c0ff */
[----:B------:R-:W-:Y:S01]  /*1dc0*/  @P2 SHF.R.U32.HI R3, RZ, 0x10, R5 ;  /* 0x00000010ff032819 */ /* 0x000fe20000011605 */
[----:B------:R-:W-:Y:S01]  /*1dd0*/  VOTEU.ANY UP0, P2 ;  /* 0x0000000000ff7886 */ /* 0x000fe20001000100 */
[----:B------:R-:W-:Y:S02]  /*1de0*/  @P2 MOV R13, R4 ;  /* 0x00000004000d2202 */ /* 0x000fe40000000f00 */
[----:B------:R-:W-:Y:S02]  /*1df0*/  @P2 R2UR.BROADCAST UR8, R3 ;  /* 0x00000000030822ca */ /* 0x000fe400008e0000 */
[----:B------:R-:W-:-:S11]  /*1e00*/  @P2 LOP3.LUT R11, R5, 0xffff, RZ, 0xc0, !PT ;  /* 0x0000ffff050b2812 */ /* 0x000fd600078ec0ff */
[----:B------:R-:W-:Y:S01]  /*1e10*/  @UP0 UMOV UR36, UR8 ;  /* 0x0000000800240c82 */ /* 0x000fe20008000000 */
[----:B-1----:R-:W-:Y:S05]  /*1e20*/  @!P0 BRA `(.L_x_33) ;  /* 0x0000000000b88947 */ /* 0x002fea0003800000 */
[----:B------:R-:W4:Y:S01]  /*1e30*/  LDC.64 R4, c[0x0][0xb18] ;  /* 0x0002c600ff047b82 */ /* 0x000f220000000a00 */
[----:B------:R-:W-:-:S07]  /*1e40*/  ISETP.NE.AND P3, PT, R40, 0x1, PT ;  /* 0x000000012800780c */ /* 0x000fce0003f65270 */
[----:B------:R-:W1:Y:S08]  /*1e50*/  LDC.64 R6, c[0x0][0xb10] ;  /* 0x0002c400ff067b82 */ /* 0x000e700000000a00 */
[----:B------:R-:W2:Y:S08]  /*1e60*/  LDC R16, c[0x0][0xb20] ;  /* 0x0002c800ff107b82 */ /* 0x000eb00000000800 */
[----:B------:R-:W3:Y:S01]  /*1e70*/  LDC R18, c[0x0][0xb0c] ;  /* 0x0002c300ff127b82 */ /* 0x000ee20000000800 */
[----:B----4-:R-:W-:Y:S01]  /*1e80*/  IMAD.HI.U32 R17, R0, R5, RZ ;  /* 0x0000000500117227 */ /* 0x010fe200078e00ff */
[----:B------:R-:W-:-:S03]  /*1e90*/  ISETP.NE.AND P0, PT, R4, 0x1, PT ;  /* 0x000000010400780c */ /* 0x000fc60003f05270 */
[----:B------:R-:W-:-:S03]  /*1ea0*/  IMAD.HI.U32 R5, R11, R5, RZ ;  /* 0x000000050b057227 */ /* 0x000fc600078e00ff */
[----:B------:R-:W4:Y:S01]  /*1eb0*/  LDC.64 R2, c[0x0][0xb28] ;  /* 0x0002ca00ff027b82 */ /* 0x000f220000000a00 */
[----:B-1----:R-:W-:-:S04]  /*1ec0*/  IMAD.HI.U32 R20, R9, R6, RZ ;  /* 0x0000000609147227 */ /* 0x002fc800078e00ff */
[----:B------:R-:W-:Y:S01]  /*1ed0*/  IMAD.HI.U32 R22, R13, R6, RZ ;  /* 0x000000060d167227 */ /* 0x000fe200078e00ff */
[----:B------:R-:W-:Y:S02]  /*1ee0*/  SHF.R.U32.HI R20, RZ, R7, R20 ;  /* 0x00000007ff147219 */ /* 0x000fe40000011614 */
[-C--:B--2---:R-:W-:Y:S02]  /*1ef0*/  SHF.R.U32.HI R17, RZ, R16.reuse, R17 ;  /* 0x00000010ff117219 */ /* 0x084fe40000011611 */
[----:B------:R-:W-:Y:S02]  /*1f00*/  SHF.R.U32.HI R16, RZ, R16, R5 ;  /* 0x00000010ff107219 */ /* 0x000fe40000011605 */
[----:B------:R-:W-:Y:S02]  /*1f10*/  SEL R17, R0, R17, !P0 ;  /* 0x0000001100117207 */ /* 0x000fe40004000000 */
[----:B------:R-:W-:Y:S02]  /*1f20*/  SHF.R.U32.HI R22, RZ, R7, R22 ;  /* 0x00000007ff167219 */ /* 0x000fe40000011616 */
[----:B---3--:R-:W-:-:S02]  /*1f30*/  ISETP.NE.AND P1, PT, R18, 0x1, PT ;  /* 0x000000011200780c */ /* 0x008fc40003f25270 */
[----:B------:R-:W-:Y:S02]  /*1f40*/  SEL R5, R11, R16, !P0 ;  /* 0x000000100b057207 */ /* 0x000fe40004000000 */
[----:B------:R-:W-:Y:S02]  /*1f50*/  SEL R19, R9, R20, !P1 ;  /* 0x0000001409137207 */ /* 0x000fe40004800000 */
[----:B------:R-:W-:Y:S01]  /*1f60*/  SEL R7, R13, R22, !P1 ;  /* 0x000000160d077207 */ /* 0x000fe20004800000 */
[----:B----4-:R-:W-:-:S04]  /*1f70*/  IMAD.HI.U32 R20, R17, R2, RZ ;  /* 0x0000000211147227 */ /* 0x010fc800078e00ff */
[----:B------:R-:W-:Y:S01]  /*1f80*/  IMAD.HI.U32 R6, R19, R2, RZ ;  /* 0x0000000213067227 */ /* 0x000fe200078e00ff */
[----:B------:R-:W-:-:S04]  /*1f90*/  @P3 SHF.R.U32.HI R17, RZ, R3, R20 ;  /* 0x00000003ff113219 */ /* 0x000fc80000011614 */
        /* <DEDUP_REMOVED lines=8> */
[----:B------:R-:W-:-:S04]  /*2020*/  @!P0 IMAD.HI.U32 R16, R7, R2, RZ ;  /* 0x0000000207108227 */ /* 0x000fc800078e00ff */
[----:B------:R-:W-:Y:S01]  /*2030*/  IMAD.MOV R2, RZ, RZ, -R6 ;  /* 0x000000ffff027224 */ /* 0x000fe200078e0a06 */
[----:B------:R-:W-:-:S03]  /*2040*/  @!P0 SHF.R.U32.HI R16, RZ, R3, R16 ;  /* 0x00000003ff108219 */ /* 0x000fc60000011610 */
[----:B------:R-:W-:Y:S01]  /*2050*/  IMAD R2, R40, R2, R5 ;  /* 0x0000000228027224 */ /* 0x000fe200078e0205 */
[----:B------:R-:W-:Y:S02]  /*2060*/  @!P0 SEL R3, R7, R16, !P3 ;  /* 0x0000001007038207 */ /* 0x000fe40005800000 */
[----:B------:R-:W-:-:S03]  /*2070*/  IADD3 R16, PT, PT, -R5, RZ, RZ ;  /* 0x000000ff05107210 */ /* 0x000fc60007ffe1ff */
[--C-:B------:R-:W-:Y:S02]  /*2080*/  @!P0 IMAD.IADD R6, R6, 0x1, -R3.reuse ;  /* 0x0000000106068824 */ /* 0x100fe400078e0a03 */
[----:B------:R-:W-:Y:S01]  /*2090*/  @!P0 IMAD R3, R2, R19, R3 ;  /* 0x0000001302038224 */ /* 0x000fe200078e0203 */
[----:B------:R-:W-:Y:S01]  /*20a0*/  IADD3 R2, PT, PT, -R7, RZ, RZ ;  /* 0x000000ff07027210 */ /* 0x000fe20007ffe1ff */
[----:B------:R-:W-:Y:S02]  /*20b0*/  @!P0 IMAD R5, R40, R6, R7 ;  /* 0x0000000628058224 */ /* 0x000fe400078e0207 */
[----:B------:R-:W-:Y:S02]  /*20c0*/  IMAD R11, R4, R16, R11 ;  /* 0x00000010040b7224 */ /* 0x000fe400078e020b */
[----:B------:R-:W-:Y:S02]  /*20d0*/  @!P0 IMAD.MOV.U32 R7, RZ, RZ, R3 ;  /* 0x000000ffff078224 */ /* 0x000fe400078e0003 */
[----:B------:R-:W-:-:S02]  /*20e0*/  IMAD R2, R18, R2, R13 ;  /* 0x0000000212027224 */ /* 0x000fc400078e020d */
[----:B------:R-:W-:Y:S02]  /*20f0*/  IMAD R11, R5, R4, R11 ;  /* 0x00000004050b7224 */ /* 0x000fe400078e020b */
[----:B------:R-:W-:Y:S02]  /*2100*/  IMAD R13, R7, R18, R2 ;  /* 0x00000012070d7224 */ /* 0x000fe400078e0202 */
.L_x_33:
[----:B------:R-:W1:Y:S02]  /*2110*/  LDCU UR8, c[0x0][0xb30] ;  /* 0x00016600ff0877ac */ /* 0x000e640008000800 */
[----:B-1----:R-:W-:-:S09]  /*2120*/  UISETP.NE.AND UP0, UPT, UR8, 0x1, UPT ;  /* 0x000000010800788c */ /* 0x002fd2000bf05270 */
[----:B------:R-:W-:Y:S05]  /*2130*/  BRA.U UP0, `(.L_x_34) ;  /* 0x0000000100407547 */ /* 0x000fea000b800000 */
[----:B------:R-:W1:Y:S08]  /*2140*/  LDC.64 R4, c[0x0][0xb10] ;  /* 0x0002c400ff047b82 */ /* 0x000e700000000a00 */
[----:B------:R-:W2:Y:S08]  /*2150*/  LDC.64 R2, c[0x0][0xb18] ;  /* 0x0002c600ff027b82 */ /* 0x000eb00000000a00 */
[----:B------:R-:W3:Y:S08]  /*2160*/  LDC R6, c[0x0][0xb20] ;  /* 0x0002c800ff067b82 */ /* 0x000ef00000000800 */
[----:B------:R-:W4:Y:S01]  /*2170*/  LDC R16, c[0x0][0xb0c] ;  /* 0x0002c300ff107b82 */ /* 0x000f220000000800 */
[----:B-1----:R-:W-:-:S05]  /*2180*/  IMAD.HI.U32 R4, R13, R4, RZ ;  /* 0x000000040d047227 */ /* 0x002fca00078e00ff */
[----:B------:R-:W-:Y:S01]  /*2190*/  SHF.R.U32.HI R4, RZ, R5, R4 ;  /* 0x00000005ff047219 */ /* 0x000fe20000011604 */
[----:B--2---:R-:W-:Y:S01]  /*21a0*/  IMAD.HI.U32 R3, R11, R3, RZ ;  /* 0x000000030b037227 */ /* 0x004fe200078e00ff */
[----:B------:R-:W-:-:S04]  /*21b0*/  ISETP.NE.AND P0, PT, R2, 0x1, PT ;  /* 0x000000010200780c */ /* 0x000fc80003f05270 */
[----:B---3--:R-:W-:-:S04]  /*21c0*/  SHF.R.U32.HI R6, RZ, R6, R3 ;  /* 0x00000006ff067219 */ /* 0x008fc80000011603 */
[----:B------:R-:W-:Y:S02]  /*21d0*/  SEL R3, R11, R6, !P0 ;  /* 0x000000060b037207 */ /* 0x000fe40004000000 */
[----:B----4-:R-:W-:-:S04]  /*21e0*/  ISETP.NE.AND P1, PT, R16, 0x1, PT ;  /* 0x000000011000780c */ /* 0x010fc80003f25270 */
[----:B------:R-:W-:-:S05]  /*21f0*/  SEL R4, R13, R4, !P1 ;  /* 0x000000040d047207 */ /* 0x000fca0004800000 */
[----:B------:R-:W-:Y:S02]  /*2200*/  IMAD.IADD R5, R3, 0x1, -R4 ;  /* 0x0000000103057824 */ /* 0x000fe400078e0a04 */
[----:B------:R-:W-:Y:S02]  /*2210*/  IMAD.IADD R3, R4, 0x1, -R3 ;  /* 0x0000000104037824 */ /* 0x000fe400078e0a03 */
[----:B------:R-:W-:Y:S02]  /*2220*/  IMAD R13, R5, R16, R13 ;  /* 0x00000010050d7224 */ /* 0x000fe400078e020d */
[----:B------:R-:W-:-:S07]  /*2230*/  IMAD R11, R3, R2, R11 ;  /* 0x00000002030b7224 */ /* 0x000fce00078e020b */
.L_x_34:
[----:B------:R-:W-:Y:S01]  /*2240*/  VIADD R14, R14, 0x1 ;  /* 0x000000010e0e7836 */ /* 0x000fe20000000000 */
[----:B------:R-:W-:Y:S01]  /*2250*/  PLOP3.LUT P1, PT, PT, PT, PT, 0x80, 0x8 ;  /* 0x000000000008781c */ /* 0x000fe20003f2f070 */
[----:B------:R-:W-:Y:S02]  /*2260*/  IMAD.IADD R21, R13, 0x1, R96 ;  /* 0x000000010d157824 */ /* 0x000fe400078e0260 */
[----:B------:R-:W-:Y:S01]  /*2270*/  IMAD.IADD R20, R11, 0x1, R94 ;  /* 0x000000010b147824 */ /* 0x000fe200078e025e */
[----:B------:R-:W-:-:S04]  /*2280*/  ISETP.NE.AND P0, PT, R14, 0x2, PT ;  /* 0x000000020e00780c */ /* 0x000fc80003f05270 */
[----:B------:R-:W-:Y:S02]  /*2290*/  SEL R3, RZ, 0x1, P0 ;  /* 0x00000001ff037807 */ /* 0x000fe40000000000 */
[----:B------:R-:W-:Y:S02]  /*22a0*/  SEL R14, R14, RZ, P0 ;  /* 0x000000ff0e0e7207 */ /* 0x000fe40000000000 */
[----:B------:R-:W-:Y:S01]  /*22b0*/  LOP3.LUT R12, R12, R3, RZ, 0x3c, !PT ;  /* 0x000000030c0c7212 */ /* 0x000fe200078e3cff */
[----:B------:R-:W-:Y:S06]  /*22c0*/  @P2 BRA `(.L_x_35) ;  /* 0xfffffff000982947 */ /* 0x000fec000383ffff */
[----:B------:R-:W-:Y:S01]  /*22d0*/  UIADD3 UR4, UPT, UPT, UR4, 0x28, URZ ;  /* 0x0000002804047890 */ /* 0x000fe2000fffe0ff */
[----:B------:R-:W-:-:S03]  /*22e0*/  SHF.L.U32 R3, R15, 0x1f, RZ ;  /* 0x0000001f0f037819 */ /* 0x000fc600000006ff */
[----:B------:R-:W-:-:S09]  /*22f0*/  ULEA UR5, UR6, UR4, 0x3 ;  /* 0x0000000406057291 */ /* 0x000fd2000f8e18ff */
[----:B------:R-:W1:Y:S02]  /*2300*/  SYNCS.PHASECHK.TRANS64.TRYWAIT P0, [UR5], R3 ;  /* 0x00000003ff0075a7 */ /* 0x000e640008001105 */
[----:B-1----:R-:W-:Y:S05]  /*2310*/  @!P0 BRA `(.L_x_36) ;  /* 0x0000004c00ec8947 */ /* 0x002fea0003800000 */
.L_x_111:
[----:B------:R-:W-:-:S04]  /*2320*/  UIADD3 UR6, UPT, UPT, UR6, 0x1, URZ ;  /* 0x0000000106067890 */ /* 0x000fc8000fffe0ff */
[----:B------:R-:W-:-:S04]  /*2330*/  UISETP.NE.AND UP0, UPT, UR6, 0x5, UPT ;  /* 0x000000050600788c */ /* 0x000fc8000bf05270 */
[----:B------:R-:W-:Y:S02]  /*2340*/  USEL UR7, URZ, 0x1, UP0 ;  /* 0x00000001ff077887 */ /* 0x000fe40008000000 */
[----:B------:R-:W-:-:S04]  /*2350*/  USEL UR6, UR6, URZ, UP0 ;  /* 0x000000ff06067287 */ /* 0x000fc80008000000 */
[----:B------:R-:W-:Y:S01]  /*2360*/  ULEA UR5, UR6, UR4, 0x3 ;  /* 0x0000000406057291 */ /* 0x000fe2000f8e18ff */
[----:B------:R-:W-:-:S04]  /*2370*/  LOP3.LUT R2, R15, UR7, RZ, 0x3c, !PT ;  /* 0x000000070f027c12 */ /* 0x000fc8000f8e3cff */
[----:B-1----:R-:W-:-:S04]  /*2380*/  SHF.L.U32 R3, R2, 0x1f, RZ ;  /* 0x0000001f02037819 */ /* 0x002fc800000006ff */
[----:B------:R-:W1:Y:S02]  /*2390*/  SYNCS.PHASECHK.TRANS64.TRYWAIT P0, [UR5], R3 ;  /* 0x00000003ff0075a7 */ /* 0x000e640008001105 */
[----:B-1----:R-:W-:Y:S05]  /*23a0*/  @!P0 BRA `(.L_x_37) ;  /* 0x0000004c00e08947 */ /* 0x002fea0003800000 */
.L_x_113:
        /* <DEDUP_REMOVED lines=9> */
.L_x_115:
        /* <DEDUP_REMOVED lines=9> */
.L_x_117:
[----:B------:R-:W-:-:S04]  /*24d0*/  UIADD3 UR6, UPT, UPT, UR6, 0x1, URZ ;  /* 0x0000000106067890 */ /* 0x000fc8000fffe0ff */
[----:B------:R-:W-:-:S04]  /*24e0*/  UISETP.NE.AND UP0, UPT, UR6, 0x5, UPT ;  /* 0x000000050600788c */ /* 0x000fc8000bf05270 */
[----:B------:R-:W-:Y:S02]  /*24f0*/  USEL UR5, URZ, 0x1, UP0 ;  /* 0x00000001ff057887 */ /* 0x000fe40008000000 */
[----:B------:R-:W-:-:S04]  /*2500*/  USEL UR6, UR6, URZ, UP0 ;  /* 0x000000ff06067287 */ /* 0x000fc80008000000 */
[----:B------:R-:W-:Y:S01]  /*2510*/  ULEA UR6, UR6, UR4, 0x3 ;  /* 0x0000000406067291 */ /* 0x000fe2000f8e18ff */
[----:B-1----:R-:W-:-:S04]  /*2520*/  LOP3.LUT R3, R2, UR5, RZ, 0x3c, !PT ;  /* 0x0000000502037c12 */ /* 0x002fc8000f8e3cff */
[----:B------:R-:W-:Y:S01]  /*2530*/  SHF.L.U32 R3, R3, 0x1f, RZ ;  /* 0x0000001f03037819 */ /* 0x000fe200000006ff */
[----:B----4-:R-:W-:-:S07]  /*2540*/  IMAD.U32 R0, RZ, RZ, UR6 ;  /* 0x00000006ff007e24 */ /* 0x010fce000f8e00ff */
.L_x_40:
[----:B-1----:R1:W2:Y:S02]  /*2550*/  SYNCS.PHASECHK.TRANS64.TRYWAIT P0, [R0+URZ], R3 ;  /* 0x00000003000075a7 */ /* 0x0022a400080011ff */
[----:B--2---:R-:W-:Y:S05]  /*2560*/  @!P0 NANOSLEEP.SYNCS 0x989680 ;  /* 0x009896800000895d */ /* 0x004fea0003900000 */
[----:B------:R-:W2:Y:S02]  /*2570*/  @!P0 SYNCS.PHASECHK.TRANS64 P0, [R0+URZ], R3 ;  /* 0x00000003000085a7 */ /* 0x000ea400080010ff */
[----:B--2---:R-:W-:Y:S05]  /*2580*/  @P0 EXIT ;  /* 0x000000000000094d */ /* 0x004fea0003800000 */
[----:B------:R-:W-:Y:S05]  /*2590*/  BRA `(.L_x_40) ;  /* 0xfffffffc00ec7947 */ /* 0x000fea000383ffff */
.L_x_17:
[----:B------:R-:W-:-:S04]  /*25a0*/  UISETP.NE.AND UP1, UPT, UR37, URZ, UPT ;  /* 0x000000ff2500728c */ /* 0x000fc8000bf25270 */
[----:B------:R-:W-:-:S09]  /*25b0*/  UISETP.NE.OR UP1, UPT, UR8, 0x1, UP1 ;  /* 0x000000010800788c */ /* 0x000fd20008f25670 */
[----:B------:R-:W-:Y:S05]  /*25c0*/  BRA.U UP1, `(.L_x_41) ;  /* 0x0000000501487547 */ /* 0x000fea000b800000 */
[----:B------:R-:W-:Y:S01]  /*25d0*/  ISETP.NE.AND P2, PT, R2, RZ, PT ;  /* 0x000000ff0200720c */ /* 0x000fe20003f45270 */
[----:B------:R-:W-:Y:S01]  /*25e0*/  IMAD.MOV.U32 R12, RZ, RZ, 0x1 ;  /* 0x00000001ff0c7424 */ /* 0x000fe200078e00ff */
[----:B------:R-:W-:Y:S02]  /*25f0*/  CS2R R10, SRZ ;  /* 0x00000000000a7805 */ /* 0x000fe4000001ff00 */
[----:B------:R-:W-:Y:S01]  /*2600*/  CS2R R8, SRZ ;  /* 0x0000000000087805 */ /* 0x000fe2000001ff00 */
[----:B------:R-:W-:Y:S01]  /*2610*/  UMOV UR4, 0x400 ;  /* 0x0000040000047882 */ /* 0x000fe20000000000 */
[----:B------:R-:W-:Y:S01]  /*2620*/  UMOV UR6, URZ ;  /* 0x000000ff00067c82 */ /* 0x000fe20008000000 */
[----:B------:R-:W-:-:S12]  /*2630*/  ULEA UR37, UR37, UR4, 0x18 ;  /* 0x0000000425257291 */ /* 0x000fd8000f8ec0ff */
.L_x_45:
[----:B------:R-:W-:Y:S02]  /*2640*/  LEA R0, R8, UR37, 0x3 ;  /* 0x0000002508007c11 */ /* 0x000fe4000f8e18ff */
[----:B------:R-:W-:-:S03]  /*2650*/  SHF.L.U32 R5, R9, 0x1f, RZ ;  /* 0x0000001f09057819 */ /* 0x000fc600000006ff */
[----:B------:R-:W-:Y:S01]  /*2660*/  VIADD R4, R0, 0xf0 ;  /* 0x000000f000047836 */ /* 0x000fe20000000000 */
[----:B------:R-:W1:Y:S02]  /*2670*/  SYNCS.PHASECHK.TRANS64.TRYWAIT P0, [R0+URZ+0xe0], R5 ;  /* 0x0000e005000075a7 */ /* 0x000e6400080011ff */
[----:B-1----:R-:W-:Y:S05]  /*2680*/  @!P0 BRA `(.L_x_42) ;  /* 0x0000004c00708947 */ /* 0x002fea0003800000 */
.L_x_118:
[----:B------:R-:W-:Y:S01]  /*2690*/  ULEA UR5, UR6, UR37, 0x3 ;  /* 0x0000002506057291 */ /* 0x000fe2000f8e18ff */
[----:B------:R-:W-:Y:S02]  /*26a0*/  PRMT R4, RZ, 0x654, R4 ;  /* 0x00000654ff047816 */ /* 0x000fe40000000004 */
[----:B-1----:R-:W-:Y:S01]  /*26b0*/  SHF.L.U32 R5, R12, 0x1f, RZ ;  /* 0x0000001f0c057819 */ /* 0x002fe200000006ff */
[----:B------:R-:W-:Y:S01]  /*26c0*/  UIADD3 UR4, UPT, UPT, UR5, 0x80, URZ ;  /* 0x0000008005047890 */ /* 0x000fe2000fffe0ff */
[----:B------:R1:W-:Y:S05]  /*26d0*/  SYNCS.ARRIVE.TRANS64.RED.A1T0 RZ, [R4+URZ], RZ ;  /* 0x000000ff04ff79a7 */ /* 0x0003ea00081004ff */
[----:B------:R-:W-:Y:S01]  /*26e0*/  IMAD.U32 R7, RZ, RZ, UR4 ;  /* 0x00000004ff077e24 */ /* 0x000fe2000f8e00ff */
[----:B------:R-:W2:Y:S04]  /*26f0*/  SYNCS.PHASECHK.TRANS64.TRYWAIT P0, [UR5+0x90], R5 ;  /* 0x00009005ff0075a7 */ /* 0x000ea80008001105 */
[----:B------:R-:W-:Y:S01]  /*2700*/  PRMT R6, R2, 0x654, R7 ;  /* 0x0000065402067816 */ /* 0x000fe20000000007 */
[----:B-1----:R-:W-:Y:S01]  /*2710*/  @!P2 IMAD.MOV.U32 R4, RZ, RZ, 0x10 ;  /* 0x00000010ff04a424 */ /* 0x002fe200078e00ff */
[----:B--2---:R-:W-:Y:S06]  /*2720*/  @!P0 BRA `(.L_x_43) ;  /* 0x0000004c005c8947 */ /* 0x004fec0003800000 */
.L_x_120:
[----:B------:R-:W-:Y:S01]  /*2730*/  ULEA UR4, UR6, UR37, 0x4 ;  /* 0x0000002506047291 */ /* 0x000fe2000f8e20ff */
[----:B------:R-:W-:Y:S01]  /*2740*/  SEL R3, R6, R3, !P2 ;  /* 0x0000000306037207 */ /* 0x000fe20005000000 */
[----:B------:R-:W-:Y:S01]  /*2750*/  UIADD3 UR5, UPT, UPT, UR5, 0x80, URZ ;  /* 0x0000008005057890 */ /* 0x000fe2000fffe0ff */
[----:B-1----:R-:W-:Y:S01]  /*2760*/  LEA R0, R11, UR37, 0x3 ;  /* 0x000000250b007c11 */ /* 0x002fe2000f8e18ff */
[----:B------:R-:W-:Y:S01]  /*2770*/  UIADD3 UR4, UPT, UPT, UR4, 0x110, URZ ;  /* 0x0000011004047890 */ /* 0x000fe2000fffe0ff */
[----:B------:R-:W-:Y:S01]  /*2780*/  SHF.L.U32 R5, R10, 0x1f, RZ ;  /* 0x0000001f0a057819 */ /* 0x000fe200000006ff */
[----:B------:R1:W-:Y:S01]  /*2790*/  @!P2 SYNCS.ARRIVE.TRANS64.RED RZ, [R3+URZ], R4 ;  /* 0x0000000403ffa9a7 */ /* 0x0003e200080004ff */
[----:B------:R-:W-:Y:S01]  /*27a0*/  UIADD3 UR6, UPT, UPT, UR6, 0x1, URZ ;  /* 0x0000000106067890 */ /* 0x000fe2000fffe0ff */
[----:B------:R-:W-:-:S03]  /*27b0*/  VIADD R8, R8, 0x1 ;  /* 0x0000000108087836 */ /* 0x000fc60000000000 */
[----:B------:R-:W-:Y:S02]  /*27c0*/  UISETP.NE.AND UP0, UPT, UR6, 0x2, UPT ;  /* 0x000000020600788c */ /* 0x000fe4000bf05270 */
[----:B------:R-:W-:Y:S06]  /*27d0*/  UGETNEXTWORKID.BROADCAST [UR4], [UR5] ;  /* 0x00000000040073ca */ /* 0x000fec0008000100 */
[----:B------:R-:W-:Y:S01]  /*27e0*/  USEL UR4, URZ, 0x1, UP0 ;  /* 0x00000001ff047887 */ /* 0x000fe20008000000 */
[----:B------:R-:W-:Y:S01]  /*27f0*/  ISETP.NE.AND P0, PT, R8, 0x2, PT ;  /* 0x000000020800780c */ /* 0x000fe20003f05270 */
[----:B------:R-:W-:Y:S01]  /*2800*/  USEL UR6, UR6, URZ, UP0 ;  /* 0x000000ff06067287 */ /* 0x000fe20008000000 */
[----:B------:R-:W2:Y:S03]  /*2810*/  SYNCS.PHASECHK.TRANS64.TRYWAIT P1, [R0+URZ+0x80], R5 ;  /* 0x00008005000075a7 */ /* 0x000ea600080211ff */
[----:B------:R-:W-:Y:S01]  /*2820*/  LOP3.LUT R12, R12, UR4, RZ, 0x3c, !PT ;  /* 0x000000040c0c7c12 */ /* 0x000fe2000f8e3cff */
[----:B-12---:R-:W-:Y:S07]  /*2830*/  @!P1 BRA `(.L_x_44) ;  /* 0x0000004c00309947 */ /* 0x006fee0003800000 */
.L_x_121:
[C---:B------:R-:W-:Y:S01]  /*2840*/  LEA R4, R11.reuse, UR37, 0x4 ;  /* 0x000000250b047c11 */ /* 0x040fe2000f8e20ff */
[----:B-1----:R-:W-:Y:S01]  /*2850*/  VIADD R0, R0, 0x90 ;  /* 0x0000009000007836 */ /* 0x002fe20000000000 */
[----:B------:R-:W-:Y:S01]  /*2860*/  SEL R8, R8, RZ, P0 ;  /* 0x000000ff08087207 */ /* 0x000fe20000000000 */
[----:B------:R-:W-:-:S03]  /*2870*/  VIADD R11, R11, 0x1 ;  /* 0x000000010b0b7836 */ /* 0x000fc60000000000 */
[----:B------:R-:W1:Y:S01]  /*2880*/  LDS.128 R4, [R4+0x110] ;  /* 0x0001100004047984 */ /* 0x000e620000000c00 */
[----:B------:R-:W-:Y:S02]  /*2890*/  PRMT R0, RZ, 0x654, R0 ;  /* 0x00000654ff007816 */ /* 0x000fe40000000000 */
[C---:B------:R-:W-:Y:S01]  /*28a0*/  ISETP.NE.AND P1, PT, R11.reuse, 0x2, PT ;  /* 0x000000020b00780c */ /* 0x040fe20003f25270 */
[----:B------:R-:W-:Y:S01]  /*28b0*/  @!PT LDS RZ, [RZ] ;  /* 0x00000000fffff984 */ /* 0x000fe20000000800 */
[----:B------:R-:W-:Y:S01]  /*28c0*/  @!PT LDS RZ, [RZ] ;  /* 0x00000000fffff984 */ /* 0x000fe20000000800 */
[----:B------:R-:W-:Y:S01]  /*28d0*/  @!PT LDS RZ, [RZ] ;  /* 0x00000000fffff984 */ /* 0x000fe20000000800 */
[----:B------:R-:W-:Y:S01]  /*28e0*/  @!PT LDS RZ, [RZ] ;  /* 0x00000000fffff984 */ /* 0x000fe20000000800 */
[----:B------:R2:W-:Y:S06]  /*28f0*/  MEMBAR.ALL.CTA ;  /* 0x0000000000007992 */ /* 0x0005ec0000008000 */
[----:B--2---:R-:W2:Y:S01]  /*2900*/  FENCE.VIEW.ASYNC.S ;  /* 0x00000000000073c6 */ /* 0x004ea20000000000 */
[----:B------:R-:W-:Y:S01]  /*2910*/  SEL R11, R11, RZ, P1 ;  /* 0x000000ff0b0b7207 */ /* 0x000fe20000800000 */
[----:B--2---:R2:W-:Y:S01]  /*2920*/  SYNCS.ARRIVE.TRANS64.RED.A1T0 RZ, [R0+URZ], RZ ;  /* 0x000000ff00ff79a7 */ /* 0x0045e200081004ff */
[----:B-1----:R-:W-:-:S02]  /*2930*/  LOP3.LUT P3, RZ, R6, 0x1, RZ, 0xc0, !PT ;  /* 0x0000000106ff7812 */ /* 0x002fc4000786c0ff */
[----:B------:R-:W-:-:S04]  /*2940*/  SEL R5, RZ, 0x1, P1 ;  /* 0x00000001ff057807 */ /* 0x000fc80000800000 */
[----:B------:R-:W-:Y:S02]  /*2950*/  LOP3.LUT R10, R10, R5, RZ, 0x3c, !PT ;  /* 0x000000050a0a7212 */ /* 0x000fe400078e3cff */
[----:B--2---:R-:W-:-:S04]  /*2960*/  SEL R0, RZ, 0x1, P0 ;  /* 0x00000001ff007807 */ /* 0x004fc80000000000 */
[----:B------:R-:W-:Y:S01]  /*2970*/  LOP3.LUT R9, R9, R0, RZ, 0x3c, !PT ;  /* 0x0000000009097212 */ /* 0x000fe200078e3cff */
[----:B------:R-:W-:Y:S06]  /*2980*/  @P3 BRA `(.L_x_45) ;  /* 0xfffffffc002c3947 */ /* 0x000fec000383ffff */
[----:B------:R-:W-:Y:S01]  /*2990*/  ULEA UR5, UR6, UR37, 0x3 ;  /* 0x0000002506057291 */ /* 0x000fe2000f8e18ff */
[----:B------:R-:W-:-:S08]  /*29a0*/  SHF.L.U32 R3, R12, 0x1f, RZ ;  /* 0x0000001f0c037819 */ /* 0x000fd000000006ff */
[----:B------:R-:W1:Y:S02]  /*29b0*/  SYNCS.PHASECHK.TRANS64 P0, [UR5+0x90], R3 ;  /* 0x00009003ff0075a7 */ /* 0x000e640008001005 */
[----:B-1----:R-:W-:Y:S05]  /*29c0*/  @P0 BRA `(.L_x_46) ;  /* 0x0000000000080947 */ /* 0x002fea0003800000 */
[----:B------:R-:W1:Y:S02]  /*29d0*/  SYNCS.PHASECHK.TRANS64.TRYWAIT P0, [UR5+0x90], R3 ;  /* 0x00009003ff0075a7 */ /* 0x000e640008001105 */
[----:B-1----:R-:W-:Y:S05]  /*29e0*/  @!P0 BRA `(.L_x_47) ;  /* 0x0000004800d88947 */ /* 0x002fea0003800000 */
.L_x_46:
[----:B------:R-:W-:-:S04]  /*29f0*/  UIADD3 UR4, UPT, UPT, UR6, 0x1, URZ ;  /* 0x0000000106047890 */ /* 0x000fc8000fffe0ff */
[----:B------:R-:W-:-:S04]  /*2a00*/  UISETP.NE.AND UP0, UPT, UR4, 0x2, UPT ;  /* 0x000000020400788c */ /* 0x000fc8000bf05270 */
[----:B------:R-:W-:Y:S02]  /*2a10*/  USEL UR7, URZ, 0x1, UP0 ;  /* 0x00000001ff077887 */ /* 0x000fe40008000000 */
[----:B------:R-:W-:-:S04]  /*2a20*/  USEL UR4, UR4, URZ, UP0 ;  /* 0x000000ff04047287 */ /* 0x000fc80008000000 */
[----:B------:R-:W-:Y:S01]  /*2a30*/  ULEA UR4, UR4, UR37, 0x3 ;  /* 0x0000002504047291 */ /* 0x000fe2000f8e18ff */
[----:B-1----:R-:W-:-:S04]  /*2a40*/  LOP3.LUT R3, R12, UR7, RZ, 0x3c, !PT ;  /* 0x000000070c037c12 */ /* 0x002fc8000f8e3cff */
[----:B------:R-:W-:-:S04]  /*2a50*/  SHF.L.U32 R0, R3, 0x1f, RZ ;  /* 0x0000001f03007819 */ /* 0x000fc800000006ff */
[----:B------:R-:W1:Y:S02]  /*2a60*/  SYNCS.PHASECHK.TRANS64 P0, [UR4+0x90], R0 ;  /* 0x00009000ff0075a7 */ /* 0x000e640008001004 */
[----:B-1----:R-:W-:Y:S05]  /*2a70*/  @P0 EXIT ;  /* 0x000000000000094d */ /* 0x002fea0003800000 */
[----:B------:R-:W-:Y:S02]  /*2a80*/  SHF.L.U32 R3, R3, 0x1f, RZ ;  /* 0x0000001f03037819 */ /* 0x000fe400000006ff */
[----:B------:R-:W-:-:S07]  /*2a90*/  MOV R0, UR4 ;  /* 0x0000000400007c02 */ /* 0x000fce0008000f00 */
.L_x_48:
[----:B-1----:R1:W2:Y:S02]  /*2aa0*/  SYNCS.PHASECHK.TRANS64.TRYWAIT P0, [R0+URZ+0x90], R3 ;  /* 0x00009003000075a7 */ /* 0x0022a400080011ff */
[----:B--2---:R-:W-:Y:S05]  /*2ab0*/  @!P0 NANOSLEEP.SYNCS 0x989680 ;  /* 0x009896800000895d */ /* 0x004fea0003900000 */
[----:B------:R-:W2:Y:S02]  /*2ac0*/  @!P0 SYNCS.PHASECHK.TRANS64 P0, [R0+URZ+0x90], R3 ;  /* 0x00009003000085a7 */ /* 0x000ea400080010ff */
[----:B--2---:R-:W-:Y:S05]  /*2ad0*/  @P0 EXIT ;  /* 0x000000000000094d */ /* 0x004fea0003800000 */
[----:B------:R-:W-:Y:S05]  /*2ae0*/  BRA `(.L_x_48) ;  /* 0xfffffffc00ec7947 */ /* 0x000fea000383ffff */
.L_x_41:
[----:B------:R-:W-:-:S09]  /*2af0*/  UISETP.NE.AND UP1, UPT, UR8, URZ, UPT ;  /* 0x000000ff0800728c */ /* 0x000fd2000bf25270 */
[----:B------:R-:W-:Y:S05]  /*2b00*/  BRA.U UP1, `(.L_x_49) ;  /* 0x0000000d01947547 */ /* 0x000fea000b800000 */
[----:B------:R-:W-:Y:S01]  /*2b10*/  UMOV UR4, 0x40 ;  /* 0x0000004000047882 */ /* 0x000fe20000000000 */
[----:B------:R-:W-:Y:S01]  /*2b20*/  NOP ;  /* 0x0000000000007918 */ /* 0x000fe20000000000 */
[----:B------:R-:W-:Y:S01]  /*2b30*/  ULEA UR4, UR37, UR4, 0x18 ;  /* 0x0000000425047291 */ /* 0x000fe2000f8ec0ff */
[----:B------:R-:W-:Y:S02]  /*2b40*/  UMOV UR5, 0x400 ;  /* 0x0000040000057882 */ /* 0x000fe40000000000 */
[----:B------:R-:W-:-:S06]  /*2b50*/  ULEA UR37, UR37, UR5, 0x18 ;  /* 0x0000000525257291 */ /* 0x000fcc000f8ec0ff */
[----:B------:R-:W1:Y:S02]  /*2b60*/  LDS.U8 R0, [UR4+0x1c] ;  /* 0x00001c04ff007984 */ /* 0x000e640008000000 */
[----:B-1----:R-:W-:-:S13]  /*2b70*/  ISETP.NE.AND P0, PT, R0, RZ, PT ;  /* 0x000000ff0000720c */ /* 0x002fda0003f05270 */
[----:B------:R-:W-:Y:S05]  /*2b80*/  @P0 BRA `(.L_x_50) ;  /* 0x0000000000580947 */ /* 0x000fea0003800000 */
[----:B------:R-:W-:-:S13]  /*2b90*/  ELECT P0, URZ, PT ;  /* 0x0000000000ff782f */ /* 0x000fda0003800000 */
[----:B------:R-:W-:Y:S05]  /*2ba0*/  @!P0 BRA `(.L_x_51) ;  /* 0x0000000000608947 */ /* 0x000fea0003800000 */
[----:B------:R-:W-:Y:S01]  /*2bb0*/  UMOV UR5, 0x10 ;  /* 0x0000001000057882 */ /* 0x000fe20000000000 */
[----:B------:R-:W-:Y:S01]  /*2bc0*/  HFMA2 R0, -RZ, RZ, 0, 5.9604644775390625e-08 ;  /* 0x00000001ff007431 */ /* 0x000fe200000001ff */
[----:B------:R-:W-:-:S03]  /*2bd0*/  MOV R2, 0xffff ;  /* 0x0000ffff00027802 */ /* 0x000fc60000000f00 */
[----:B------:R-:W-:Y:S04]  /*2be0*/  DEPBAR.LE SB1, 0x36 ;  /* 0x00009d800000791a */ /* 0x000fe80000000000 */
[----:B------:R-:W1:Y:S02]  /*2bf0*/  UTCATOMSWS.FIND_AND_SET.ALIGN UP0, UR5, UR5 ;  /* 0x00000005000575e3 */ /* 0x000e640008000800 */
[----:B-1----:R-:W-:Y:S01]  /*2c00*/  MOV R3, UR5 ;  /* 0x0000000500037c02 */ /* 0x002fe20008000f00 */
[----:B------:R-:W-:Y:S06]  /*2c10*/  BRA.U UP0, `(.L_x_52) ;  /* 0x0000000100187547 */ /* 0x000fec000b800000 */
.L_x_53:
[----:B------:R-:W-:Y:S05]  /*2c20*/  NANOSLEEP 0x64 ;  /* 0x000000640000795d */ /* 0x000fea0003800000 */
[----:B------:R-:W-:-:S05]  /*2c30*/  UMOV UR5, 0x10 ;  /* 0x0000001000057882 */ /* 0x000fca0000000000 */
[----:B------:R-:W-:Y:S04]  /*2c40*/  DEPBAR.LE SB1, 0x36 ;  /* 0x00009d800000791a */ /* 0x000fe80000000000 */
[----:B------:R-:W1:Y:S02]  /*2c50*/  UTCATOMSWS.FIND_AND_SET.ALIGN UP0, UR5, UR5 ;  /* 0x00000005000575e3 */ /* 0x000e640008000800 */
[----:B-1----:R-:W-:Y:S01]  /*2c60*/  MOV R3, UR5 ;  /* 0x0000000500037c02 */ /* 0x002fe20008000f00 */
[----:B------:R-:W-:Y:S05]  /*2c70*/  BRA.U !UP0, `(.L_x_53) ;  /* 0xfffffffd08e87547 */ /* 0x000fea000b83ffff */
.L_x_52:
[-C--:B------:R-:W-:Y:S02]  /*2c80*/  SHF.L.U32 R2, R2, R3.reuse, RZ ;  /* 0x0000000302027219 */ /* 0x080fe400000006ff */
[----:B------:R-:W-:Y:S01]  /*2c90*/  SHF.L.U32 R0, R0, R3, RZ ;  /* 0x0000000300007219 */ /* 0x000fe200000006ff */
[----:B------:R-:W-:Y:S02]  /*2ca0*/  IMAD.SHL.U32 R3, R3, 0x20, RZ ;  /* 0x0000002003037824 */ /* 0x000fe400078e00ff */
[----:B------:R1:W-:Y:S04]  /*2cb0*/  ATOMS.OR RZ, [UR4+0x14], R2 ;  /* 0x00001402ffff798c */ /* 0x0003e8000b000004 */
[----:B------:R1:W-:Y:S04]  /*2cc0*/  ATOMS.OR RZ, [UR4+0x18], R0 ;  /* 0x00001800ffff798c */ /* 0x0003e8000b000004 */
[----:B------:R1:W-:Y:S01]  /*2cd0*/  STS [UR37+0x130], R3 ;  /* 0x00013003ff007988 */ /* 0x0003e20008000825 */
[----:B------:R-:W-:Y:S05]  /*2ce0*/  BRA `(.L_x_51) ;  /* 0x0000000000107947 */ /* 0x000fea0003800000 */
.L_x_50:
[----:B------:R-:W-:Y:S02]  /*2cf0*/  MOV R0, 0xffffffff ;  /* 0xffffffff00007802 */ /* 0x000fe40000000f00 */
[----:B------:R-:W-:-:S03]  /*2d00*/  MOV R2, 0x2d30 ;  /* 0x00002d3000027802 */ /* 0x000fc60000000f00 */
[----:B------:R1:W-:Y:S04]  /*2d10*/  STS [UR37+0x130], R0 ;  /* 0x00013000ff007988 */ /* 0x0003e80008000825 */
[----:B-1-3-5:R-:W-:Y:S05]  /*2d20*/  CALL.REL.NOINC `($__internal_1_$__cuda_sm10x_tcgen05_guardrail_trap_phase_invalid_during_alloc) ;  /* 0x0000004c00947944 */ /* 0x02afea0003c00000 */
.L_x_51:
[----:B------:R-:W-:Y:S05]  /*2d30*/  WARPSYNC.ALL ;  /* 0x0000000000007948 */ /* 0x000fea0003800000 */
[----:B------:R-:W2:Y:S01]  /*2d40*/  S2UR UR6, SR_CgaCtaId ;  /* 0x00000000000679c3 */ /* 0x000ea20000008800 */
[----:B------:R-:W-:Y:S01]  /*2d50*/  UMOV UR4, 0x400 ;  /* 0x0000040000047882 */ /* 0x000fe20000000000 */
[----:B------:R-:W-:-:S06]  /*2d60*/  NOP ;  /* 0x0000000000007918 */ /* 0x000fcc0000000000 */
[----:B------:R-:W-:Y:S06]  /*2d70*/  BAR.ARV 0x6, 0xa0 ;  /* 0x0182800000007b1d */ /* 0x000fec0000002000 */
[----:B------:R-:W4:Y:S01]  /*2d80*/  LDCU UR7, c[0x0][0x38c] ;  /* 0x00007180ff0777ac */ /* 0x000f220008000800 */
[----:B------:R-:W-:Y:S01]  /*2d90*/  IMAD.MOV.U32 R11, RZ, RZ, 0x1 ;  /* 0x00000001ff0b7424 */ /* 0x000fe200078e00ff */
[----:B------:R-:W-:Y:S01]  /*2da0*/  CS2R R8, SRZ ;  /* 0x0000000000087805 */ /* 0x000fe2000001ff00 */
[----:B------:R-:W-:Y:S01]  /*2db0*/  IMAD.MOV.U32 R10, RZ, RZ, RZ ;  /* 0x000000ffff0a7224 */ /* 0x000fe200078e00ff */
[----:B------:R-:W-:Y:S01]  /*2dc0*/  UMOV UR18, URZ ;  /* 0x000000ff00127c82 */ /* 0x000fe20008000000 */
[----:B------:R-:W-:Y:S01]  /*2dd0*/  UMOV UR17, URZ ;  /* 0x000000ff00117c82 */ /* 0x000fe20008000000 */
[----:B------:R-:W-:Y:S01]  /*2de0*/  UMOV UR22, 0x0 ;  /* 0x0000000000167882 */ /* 0x000fe20000000000 */
[----:B------:R-:W-:Y:S01]  /*2df0*/  UMOV UR23, 0x4200490 ;  /* 0x0420049000177882 */ /* 0x000fe20000000000 */
[----:B------:R-:W-:Y:S01]  /*2e00*/  UMOV UR20, 0x0 ;  /* 0x0000000000147882 */ /* 0x000fe20000000000 */
[----:B------:R-:W-:Y:S01]  /*2e10*/  UMOV UR21, 0x4200490 ;  /* 0x0420049000157882 */ /* 0x000fe20000000000 */
[----:B--2---:R-:W-:Y:S01]  /*2e20*/  ULEA UR6, UR6, UR4, 0x18 ;  /* 0x0000000406067291 */ /* 0x004fe2000f8ec0ff */
[----:B------:R-:W2:Y:S03]  /*2e30*/  LDCU UR4, c[0x0][0x38c] ;  /* 0x00007180ff0477ac */ /* 0x000ea60008000800 */
[----:B------:R-:W-:-:S02]  /*2e40*/  UIADD3 UR11, UPT, UPT, UR6, 0x4400, URZ ;  /* 0x00004400060b7890 */ /* 0x000fc4000fffe0ff */
[----:B----4-:R-:W-:-:S03]  /*2e50*/  UIADD3 UR7, UPT, UPT, UR7, 0x3f, URZ ;  /* 0x0000003f07077890 */ /* 0x010fc6000fffe0ff */
[----:B-1----:R-:W1:Y:S01]  /*2e60*/  LDS R0, [UR6+0x130] ;  /* 0x00013006ff007984 */ /* 0x002e620008000800 */
[----:B------:R-:W-:Y:S02]  /*2e70*/  UIADD3 UR12, UPT, UPT, UR6, 0x9400, URZ ;  /* 0x00009400060c7890 */ /* 0x000fe4000fffe0ff */
[----:B------:R-:W-:Y:S02]  /*2e80*/  USHF.R.S32.HI UR5, URZ, 0x1f, UR7 ;  /* 0x0000001fff057899 */ /* 0x000fe40008011407 */
[----:B------:R-:W-:Y:S02]  /*2e90*/  USHF.R.U32.HI UR11, URZ, 0x4, UR11 ;  /* 0x00000004ff0b7899 */ /* 0x000fe4000801160b */
[----:B------:R-:W-:Y:S02]  /*2ea0*/  ULEA.HI UR5, UR5, UR7, URZ, 0x6 ;  /* 0x0000000705057291 */ /* 0x000fe4000f8f30ff */
[----:B------:R-:W-:Y:S02]  /*2eb0*/  USHF.R.U32.HI UR12, URZ, 0x4, UR12 ;  /* 0x00000004ff0c7899 */ /* 0x000fe4000801160c */
[----:B------:R-:W-:-:S02]  /*2ec0*/  USHF.R.S32.HI UR5, URZ, 0x6, UR5 ;  /* 0x00000006ff057899 */ /* 0x000fc40008011405 */
[----:B------:R-:W-:Y:S02]  /*2ed0*/  ULOP3.LUT UR11, UR11, 0x3fff, URZ, 0xc0, !UPT ;  /* 0x00003fff0b0b7892 */ /* 0x000fe4000f8ec0ff */
[----:B------:R-:W-:Y:S02]  /*2ee0*/  UISETP.LT.AND UP0, UPT, UR5, 0x1, UPT ;  /* 0x000000010500788c */ /* 0x000fe4000bf01270 */
[----:B------:R-:W-:Y:S02]  /*2ef0*/  ULOP3.LUT UR12, UR12, 0x3fff, URZ, 0xc0, !UPT ;  /* 0x00003fff0c0c7892 */ /* 0x000fe4000f8ec0ff */
[----:B------:R-:W-:Y:S02]  /*2f00*/  USEL UR10, UR5, 0x1, !UP0 ;  /* 0x00000001050a7887 */ /* 0x000fe4000c000000 */
[----:B------:R-:W-:Y:S02]  /*2f10*/  ULOP3.LUT UR11, UR11, 0x10000, URZ, 0xfc, !UPT ;  /* 0x000100000b0b7892 */ /* 0x000fe4000f8efcff */
[----:B------:R-:W-:-:S02]  /*2f20*/  ULOP3.LUT UR12, UR12, 0x10000, URZ, 0xfc, !UPT ;  /* 0x000100000c0c7892 */ /* 0x000fc4000f8efcff */
[----:B------:R-:W-:Y:S02]  /*2f30*/  UIADD3 UR10, UPT, UPT, -UR10, URZ, URZ ;  /* 0x000000ff0a0a7290 */ /* 0x000fe4000fffe1ff */
[----:B--2---:R-:W-:Y:S01]  /*2f40*/  UISETP.GE.AND UP3, UPT, UR4, 0x1, UPT ;  /* 0x000000010400788c */ /* 0x004fe2000bf66270 */
[----:B-1----:R-:W-:-:S15]  /*2f50*/  R2UR UR19, R0 ;  /* 0x00000000001372ca */ /* 0x002fde00000e0000 */
.L_x_60:
[----:B------:R-:W-:Y:S02]  /*2f60*/  LEA R0, R10, UR6, 0x3 ;  /* 0x000000060a007c11 */ /* 0x000fe4000f8e18ff */
[----:B------:R-:W-:Y:S02]  /*2f70*/  SHF.L.U32 R5, R9, 0x1f, RZ ;  /* 0x0000001f09057819 */ /* 0x000fe400000006ff */
[----:B------:R-:W-:Y:S01]  /*2f80*/  PLOP3.LUT P0, PT, PT, PT, UP3, 0x80, 0x8 ;  /* 0x000000000008781c */ /* 0x000fe20003f0f038 */
[----:B------:R-:W-:Y:S01]  /*2f90*/  VIADD R3, R0, 0x90 ;  /* 0x0000009000037836 */ /* 0x000fe20000000000 */
[----:B-1----:R-:W1:Y:S02]  /*2fa0*/  SYNCS.PHASECHK.TRANS64.TRYWAIT P1, [R0+URZ+0x80], R5 ;  /* 0x00008005000075a7 */ /* 0x002e6400080211ff */
[----:B-1--4-:R-:W-:Y:S09]  /*2fb0*/  @!P1 BRA `(.L_x_54) ;  /* 0x00000044007c9947 */ /* 0x012ff20003800000 */
.L_x_123:
[----:B------:R-:W-:Y:S01]  /*2fc0*/  LEA R4, R10, UR6, 0x4 ;  /* 0x000000060a047c11 */ /* 0x000fe2000f8e20ff */
[----:B------:R-:W-:Y:S01]  /*2fd0*/  @UP3 ULEA UR4, UR17, UR6, 0x3 ;  /* 0x0000000611043291 */ /* 0x000fe2000f8e18ff */
[----:B------:R-:W-:Y:S01]  /*2fe0*/  PLOP3.LUT P2, PT, PT, PT, PT, 0x80, 0x8 ;  /* 0x000000000008781c */ /* 0x000fe20003f4f070 */
[----:B------:R-:W-:Y:S01]  /*2ff0*/  ULEA UR8, UR18, UR6, 0x3 ;  /* 0x0000000612087291 */ /* 0x000fe2000f8e18ff */
[----:B------:R-:W-:Y:S02]  /*3000*/  PRMT R3, RZ, 0x654, R3 ;  /* 0x00000654ff037816 */ /* 0x000fe40000000003 */
[----:B-1----:R-:W1:Y:S01]  /*3010*/  LDS.128 R4, [R4+0x110] ;  /* 0x0001100004047984 */ /* 0x002e620000000c00 */
[----:B------:R-:W-:Y:S02]  /*3020*/  @P0 SHF.L.U32 R2, R8, 0x1f, RZ ;  /* 0x0000001f08020819 */ /* 0x000fe400000006ff */
[----:B------:R-:W-:Y:S01]  /*3030*/  SHF.L.U32 R0, R11, 0x1f, RZ ;  /* 0x0000001f0b007819 */ /* 0x000fe200000006ff */
[----:B------:R-:W-:Y:S01]  /*3040*/  @!PT LDS RZ, [RZ] ;  /* 0x00000000fffff984 */ /* 0x000fe20000000800 */
[----:B------:R-:W-:Y:S01]  /*3050*/  @!PT LDS RZ, [RZ] ;  /* 0x00000000fffff984 */ /* 0x000fe20000000800 */
[----:B------:R-:W-:Y:S01]  /*3060*/  @!PT LDS RZ, [RZ] ;  /* 0x00000000fffff984 */ /* 0x000fe20000000800 */
[----:B------:R-:W-:Y:S01]  /*3070*/  @!PT LDS RZ, [RZ] ;  /* 0x00000000fffff984 */ /* 0x000fe20000000800 */
[----:B------:R2:W-:Y:S06]  /*3080*/  MEMBAR.ALL.CTA ;  /* 0x0000000000007992 */ /* 0x0005ec0000008000 */
[----:B--2---:R-:W2:Y:S02]  /*3090*/  FENCE.VIEW.ASYNC.S ;  /* 0x00000000000073c6 */ /* 0x004ea40000000000 */
[----:B--2---:R2:W-:Y:S01]  /*30a0*/  SYNCS.ARRIVE.TRANS64.RED.A1T0 RZ, [R3+URZ], RZ ;  /* 0x000000ff03ff79a7 */ /* 0x0045e200081004ff */
[----:B------:R2:W4:Y:S01]  /*30b0*/  @P0 SYNCS.PHASECHK.TRANS64.TRYWAIT P2, [UR4], R2 ;  /* 0x00000002ff0005a7 */ /* 0x0005220008041104 */
[----:B------:R-:W-:Y:S01]  /*30c0*/  ULEA.HI UR4, UR18, UR18, URZ, 0x1 ;  /* 0x0000001212047291 */ /* 0x000fe2000f8f08ff */
[----:B-1----:R-:W-:-:S03]  /*30d0*/  LOP3.LUT P1, RZ, R6, 0x1, RZ, 0xc0, !PT ;  /* 0x0000000106ff7812 */ /* 0x002fc6000782c0ff */
[----:B------:R-:W-:Y:S02]  /*30e0*/  USHF.L.U32 UR9, UR4, 0x6, URZ ;  /* 0x0000000604097899 */ /* 0x000fe400080006ff */
[----:B------:R-:W-:Y:S02]  /*30f0*/  ULOP3.LUT UR4, UR4, 0xffe, URZ, 0xc0, !UPT ;  /* 0x00000ffe04047892 */ /* 0x000fe4000f8ec0ff */
[----:B------:R-:W-:Y:S02]  /*3100*/  ULOP3.LUT UR9, UR9, 0xffffff80, URZ, 0xc0, !UPT ;  /* 0xffffff8009097892 */ /* 0x000fe4000f8ec0ff */
[----:B------:R-:W-:Y:S02]  /*3110*/  UIADD3 UR4, UPT, UPT, -UR4, UR18, URZ ;  /* 0x0000001204047290 */ /* 0x000fe4000fffe1ff */
[----:B------:R-:W-:Y:S01]  /*3120*/  UIADD3 UR9, UPT, UPT, UR19, UR9, URZ ;  /* 0x0000000913097290 */ /* 0x000fe2000fffe0ff */
[----:B------:R-:W1:Y:S03]  /*3130*/  SYNCS.PHASECHK.TRANS64.TRYWAIT P0, [UR8+0xc0], R0 ;  /* 0x0000c000ff0075a7 */ /* 0x000e660008001108 */
[----:B------:R-:W-:Y:S01]  /*3140*/  ULEA UR9, UR4, UR9, 0x14 ;  /* 0x0000000904097291 */ /* 0x000fe2000f8ea0ff */
[----:B-12-4-:R-:W-:Y:S11]  /*3150*/  @!P0 BRA `(.L_x_55) ;  /* 0x0000004400288947 */ /* 0x016ff60003800000 */
.L_x_125:
[----:B------:R-:W-:Y:S01]  /*3160*/  IADD3 R10, PT, PT, R10, 0x1, RZ ;  /* 0x000000010a0a7810 */ /* 0x000fe20007ffe0ff */
[----:B------:R-:W-:Y:S06]  /*3170*/  BRA.U !UP3, `(.L_x_56) ;  /* 0x000000010b987547 */ /* 0x000fec000b800000 */
[----:B------:R-:W-:Y:S01]  /*3180*/  UPLOP3.LUT UP4, UPT, UPT, UPT, UPT, 0x40, 0x4 ;  /* 0x000000000004789c */ /* 0x000fe20003f8e870 */
[----:B------:R-:W-:Y:S01]  /*3190*/  UMOV UR16, UR10 ;  /* 0x0000000a00107c82 */ /* 0x000fe20008000000 */
[----:B------:R-:W-:Y:S01]  /*31a0*/  UMOV UR15, UR5 ;  /* 0x00000005000f7c82 */ /* 0x000fe20008000000 */
[----:B------:R-:W-:-:S08]  /*31b0*/  UMOV UR14, UR17 ;  /* 0x00000011000e7c82 */ /* 0x000fd00008000000 */
.L_x_59:
[----:B------:R-:W-:Y:S02]  /*31c0*/  UIADD3 UR16, UPT, UPT, UR16, 0x1, URZ ;  /* 0x0000000110107890 */ /* 0x000fe4000fffe0ff */
[----:B--2---:R-:W-:Y:S02]  /*31d0*/  ULEA UR7, UR14, UR6, 0x3 ;  /* 0x000000060e077291 */ /* 0x004fe4000f8e18ff */
[----:B------:R-:W-:Y:S01]  /*31e0*/  UISETP.NE.AND UP0, UPT, UR16, URZ, UPT ;  /* 0x000000ff1000728c */ /* 0x000fe2000bf05270 */
[----:B----4-:R-:W-:Y:S10]  /*31f0*/  @P2 BRA `(.L_x_57) ;  /* 0x00000000000c2947 */ /* 0x010ff40003800000 */
[----:B-1----:R-:W-:Y:S04]  /*3200*/  SHF.L.U32 R3, R8, 0x1f, RZ ;  /* 0x0000001f08037819 */ /* 0x002fe800000006ff */
[----:B------:R-:W1:Y:S02]  /*3210*/  SYNCS.PHASECHK.TRANS64.TRYWAIT P0, [UR7], R3 ;  /* 0x00000003ff0075a7 */ /* 0x000e640008001107 */
[----:B-1----:R-:W-:Y:S05]  /*3220*/  @!P0 BRA `(.L_x_58) ;  /* 0x00000044000c8947 */ /* 0x002fea0003800000 */
.L_x_57:
[----:B------:R-:W-:Y:S01]  /*3230*/  UISETP.NE.AND UP1, UPT, UR15, 0x1, UPT ;  /* 0x000000010f00788c */ /* 0x000fe2000bf25270 */
[----:B------:R-:W-:Y:S01]  /*3240*/  PLOP3.LUT P2, PT, PT, PT, PT, 0x80, 0x8 ;  /* 0x000000000008781c */ /* 0x000fe20003f4f070 */
[----:B------:R-:W-:Y:S02]  /*3250*/  UIADD3 UR17, UPT, UPT, UR14, 0x1, URZ ;  /* 0x000000010e117890 */ /* 0x000fe4000fffe0ff */
[----:B------:R-:W-:Y:S02]  /*3260*/  ULEA UR24, UR14, UR12, 0x9 ;  /* 0x0000000c0e187291 */ /* 0x000fe4000f8e48ff */
[----:B------:R-:W-:Y:S01]  /*3270*/  UISETP.NE.AND UP2, UPT, UR17, 0x5, UPT ;  /* 0x000000051100788c */ /* 0x000fe2000bf45270 */
[----:B------:R-:W-:Y:S01]  /*3280*/  PLOP3.LUT P0, PT, PT, PT, UP1, 0x80, 0x8 ;  /* 0x000000000008781c */ /* 0x000fe20003f0f018 */
[----:B------:R-:W-:Y:S02]  /*3290*/  ULEA UR26, UR14, UR11, 0x8 ;  /* 0x0000000b0e1a7291 */ /* 0x000fe4000f8e40ff */
[----:B------:R-:W-:Y:S02]  /*32a0*/  USEL UR13, URZ, 0x1, UP2 ;  /* 0x00000001ff0d7887 */ /* 0x000fe40009000000 */
[----:B------:R-:W-:Y:S02]  /*32b0*/  USEL UR17, UR17, URZ, UP2 ;  /* 0x000000ff11117287 */ /* 0x000fe40009000000 */
[----:B------:R-:W-:Y:S02]  /*32c0*/  UIADD3 UR30, UPT, UPT, UR24, 0x2, URZ ;  /* 0x00000002181e7890 */ /* 0x000fe4000fffe0ff */
[----:B------:R-:W-:Y:S01]  /*32d0*/  @UP1 ULEA UR4, UR17, UR6, 0x3 ;  /* 0x0000000611041291 */ /* 0x000fe2000f8e18ff */
[----:B------:R-:W-:Y:S01]  /*32e0*/  LOP3.LUT R8, R8, UR13, RZ, 0x3c, !PT ;  /* 0x0000000d08087c12 */ /* 0x000fe2000f8e3cff */
[----:B------:R-:W-:Y:S02]  /*32f0*/  UIADD3 UR28, UPT, UPT, UR26, 0x2, URZ ;  /* 0x000000021a1c7890 */ /* 0x000fe4000fffe0ff */
[----:B------:R-:W-:Y:S01]  /*3300*/  UIADD3 UR7, UPT, UPT, UR7, 0x28, URZ ;  /* 0x0000002807077890 */ /* 0x000fe2000fffe0ff */
[----:B-1----:R-:W-:Y:S01]  /*3310*/  @P0 SHF.L.U32 R0, R8, 0x1f, RZ ;  /* 0x0000001f08000819 */ /* 0x002fe200000006ff */
[----:B------:R-:W-:Y:S01]  /*3320*/  UMOV UR25, 0x80004020 ;  /* 0x8000402000197882 */ /* 0x000fe20000000000 */
[----:B------:R-:W-:Y:S01]  /*3330*/  UMOV UR27, 0x80004020 ;  /* 0x80004020001b7882 */ /* 0x000fe20000000000 */
[----:B------:R-:W-:Y:S01]  /*3340*/  UMOV UR31, 0x80004020 ;  /* 0x80004020001f7882 */ /* 0x000fe20000000000 */
[----:B------:R2:W4:Y:S01]  /*3350*/  @P0 SYNCS.PHASECHK.TRANS64.TRYWAIT P2, [UR4], R0 ;  /* 0x00000000ff0005a7 */ /* 0x0005220008041104 */
[----:B------:R-:W-:Y:S01]  /*3360*/  UIADD3 UR15, UPT, UPT, UR15, -0x1, URZ ;  /* 0xffffffff0f0f7890 */ /* 0x000fe2000fffe0ff */
[----:B------:R2:W-:Y:S01]  /*3370*/  UTCQMMA gdesc[UR26], gdesc[UR24], tmem[UR9], tmem[UR22], idesc[UR23], UP4 ;  /* 0x00ff16181a0075ea */ /* 0x0005e2000a000309 */
[----:B------:R-:W-:Y:S01]  /*3380*/  UPLOP3.LUT UP4, UPT, UPT, UPT, UPT, 0x80, 0x8 ;  /* 0x000000000008789c */ /* 0x000fe20003f8f070 */
[----:B------:R-:W-:Y:S01]  /*3390*/  UMOV UR29, 0x80004020 ;  /* 0x80004020001d7882 */ /* 0x000fe20000000000 */
[----:B------:R-:W-:Y:S01]  /*33a0*/  UMOV UR14, UR17 ;  /* 0x00000011000e7c82 */ /* 0x000fe20008000000 */
[----:B------:R2:W-:Y:S01]  /*33b0*/  UTCQMMA gdesc[UR28], gdesc[UR30], tmem[UR9], tmem[UR20], idesc[UR21], UPT ;  /* 0x00ff141e1c0075ea */ /* 0x0005e2000b800309 */
[----:B------:R2:W-:Y:S01]  /*33c0*/  UTCBAR [UR7], URZ ;  /* 0x000000ff070073e9 */ /* 0x0005e200080000ff */
[----:B------:R-:W-:Y:S06]  /*33d0*/  BRA.U UP0, `(.L_x_59) ;  /* 0xfffffffd00787547 */ /* 0x000fec000b83ffff */
.L_x_56:
[----:B------:R-:W-:Y:S01]  /*33e0*/  UIADD3 UR18, UPT, UPT, UR18, 0x1, URZ ;  /* 0x0000000112127890 */ /* 0x000fe2000fffe0ff */
[C---:B------:R-:W-:Y:S01]  /*33f0*/  ISETP.NE.AND P0, PT, R10.reuse, 0x2, PT ;  /* 0x000000020a00780c */ /* 0x040fe20003f05270 */
[----:B------:R-:W-:Y:S02]  /*3400*/  UIADD3 UR8, UPT, UPT, UR8, 0xa0, URZ ;  /* 0x000000a008087890 */ /* 0x000fe4000fffe0ff */
[----:B------:R-:W-:Y:S01]  /*3410*/  UISETP.NE.AND UP0, UPT, UR18, 0x4, UPT ;  /* 0x000000041200788c */ /* 0x000fe2000bf05270 */
[----:B-12---:R-:W-:Y:S02]  /*3420*/  SEL R0, RZ, 0x1, P0 ;  /* 0x00000001ff007807 */ /* 0x006fe40000000000 */
[----:B------:R-:W-:Y:S01]  /*3430*/  SEL R10, R10, RZ, P0 ;  /* 0x000000ff0a0a7207 */ /* 0x000fe20000000000 */
[----:B------:R-:W-:Y:S01]  /*3440*/  USEL UR4, URZ, 0x1, UP0 ;  /* 0x00000001ff047887 */ /* 0x000fe20008000000 */
[----:B------:R-:W-:Y:S01]  /*3450*/  LOP3.LUT R9, R9, R0, RZ, 0x3c, !PT ;  /* 0x0000000009097212 */ /* 0x000fe200078e3cff */
[----:B------:R-:W-:Y:S01]  /*3460*/  USEL UR18, UR18, URZ, UP0 ;  /* 0x000000ff12127287 */ /* 0x000fe20008000000 */
[----:B------:R1:W-:Y:S03]  /*3470*/  UTCBAR [UR8], URZ ;  /* 0x000000ff080073e9 */ /* 0x0003e600080000ff */
[----:B------:R-:W-:Y:S01]  /*3480*/  LOP3.LUT R11, R11, UR4, RZ, 0x3c, !PT ;  /* 0x000000040b0b7c12 */ /* 0x000fe2000f8e3cff */
[----:B------:R-:W-:Y:S07]  /*3490*/  @P1 BRA `(.L_x_60) ;  /* 0xfffffff800b01947 */ /* 0x000fee000383ffff */
[----:B------:R-:W2:Y:S01]  /*34a0*/  S2UR UR4, SR_CgaCtaId ;  /* 0x00000000000479c3 */ /* 0x000ea20000008800 */
[----:B------:R-:W-:Y:S01]  /*34b0*/  ELECT P0, URZ, PT ;  /* 0x0000000000ff782f */ /* 0x000fe20003800000 */
[----:B------:R-:W-:Y:S01]  /*34c0*/  IMAD.MOV.U32 R0, RZ, RZ, 0x1 ;  /* 0x00000001ff007424 */ /* 0x000fe200078e00ff */
[----:B------:R-:W-:Y:S01]  /*34d0*/  UIADD3 UR6, UPT, UPT, UR6, 0xc0, URZ ;  /* 0x000000c006067890 */ /* 0x000fe2000fffe0ff */
[----:B------:R-:W-:Y:S01]  /*34e0*/  SHF.L.U32 R3, R11, 0x1f, RZ ;  /* 0x0000001f0b037819 */ /* 0x000fe200000006ff */
[----:B------:R-:W-:-:S03]  /*34f0*/  UMOV UR5, 0x40 ;  /* 0x0000004000057882 */ /* 0x000fc60000000000 */
[----:B------:R-:W-:Y:S01]  /*3500*/  UVIRTCOUNT.DEALLOC.SMPOOL 0x80 ;  /* 0x000000800000784c */ /* 0x000fe20000000000 */
[----:B--2---:R-:W-:Y:S02]  /*3510*/  ULEA UR4, UR4, UR5, 0x18 ;  /* 0x0000000504047291 */ /* 0x004fe4000f8ec0ff */
[----:B------:R-:W-:-:S07]  /*3520*/  ULEA UR5, UR18, UR6, 0x3 ;  /* 0x0000000612057291 */ /* 0x000fce000f8e18ff */
[----:B------:R2:W-:Y:S02]  /*3530*/  @P0 STS.U8 [UR4+0x1c], R0 ;  /* 0x00001c00ff000988 */ /* 0x0005e40008000004 */
[----:B------:R-:W3:Y:S02]  /*3540*/  SYNCS.PHASECHK.TRANS64.TRYWAIT P0, [UR5], R3 ;  /* 0x00000003ff0075a7 */ /* 0x000ee40008001105 */
[----:B--23--:R-:W-:Y:S05]  /*3550*/  @!P0 BRA `(.L_x_61) ;  /* 0x0000004000588947 */ /* 0x00cfea0003800000 */
.L_x_128:
[----:B------:R-:W-:-:S04]  /*3560*/  UIADD3 UR7, UPT, UPT, UR18, 0x1, URZ ;  /* 0x0000000112077890 */ /* 0x000fc8000fffe0ff */
[----:B------:R-:W-:-:S04]  /*3570*/  UISETP.NE.AND UP0, UPT, UR7, 0x4, UPT ;  /* 0x000000040700788c */ /* 0x000fc8000bf05270 */
[----:B-1----:R-:W-:Y:S02]  /*3580*/  USEL UR8, URZ, 0x1, UP0 ;  /* 0x00000001ff087887 */ /* 0x002fe40008000000 */
[----:B------:R-:W-:-:S04]  /*3590*/  USEL UR7, UR7, URZ, UP0 ;  /* 0x000000ff07077287 */ /* 0x000fc80008000000 */
[----:B------:R-:W-:Y:S01]  /*35a0*/  ULEA UR5, UR7, UR6, 0x3 ;  /* 0x0000000607057291 */ /* 0x000fe2000f8e18ff */
[----:B------:R-:W-:-:S04]  /*35b0*/  LOP3.LUT R2, R11, UR8, RZ, 0x3c, !PT ;  /* 0x000000080b027c12 */ /* 0x000fc8000f8e3cff */
[----:B--2---:R-:W-:-:S04]  /*35c0*/  SHF.L.U32 R3, R2, 0x1f, RZ ;  /* 0x0000001f02037819 */ /* 0x004fc800000006ff */
[----:B------:R-:W1:Y:S02]  /*35d0*/  SYNCS.PHASECHK.TRANS64.TRYWAIT P0, [UR5], R3 ;  /* 0x00000003ff0075a7 */ /* 0x000e640008001105 */
[----:B-1----:R-:W-:Y:S05]  /*35e0*/  @!P0 BRA `(.L_x_62) ;  /* 0x00000040004c8947 */ /* 0x002fea0003800000 */
.L_x_130:
        /* <DEDUP_REMOVED lines=9> */
.L_x_132:
[----:B------:R-:W-:-:S04]  /*3680*/  UIADD3 UR7, UPT, UPT, UR7, 0x1, URZ ;  /* 0x0000000107077890 */ /* 0x000fc8000fffe0ff */
[----:B------:R-:W-:-:S04]  /*3690*/  UISETP.NE.AND UP0, UPT, UR7, 0x4, UPT ;  /* 0x000000040700788c */ /* 0x000fc8000bf05270 */
[----:B------:R-:W-:Y:S02]  /*36a0*/  USEL UR5, URZ, 0x1, UP0 ;  /* 0x00000001ff057887 */ /* 0x000fe40008000000 */
[----:B------:R-:W-:-:S04]  /*36b0*/  USEL UR7, UR7, URZ, UP0 ;  /* 0x000000ff07077287 */ /* 0x000fc80008000000 */
[----:B------:R-:W-:Y:S01]  /*36c0*/  ULEA UR7, UR7, UR6, 0x3 ;  /* 0x0000000607077291 */ /* 0x000fe2000f8e18ff */
[----:B-1----:R-:W-:-:S04]  /*36d0*/  LOP3.LUT R3, R2, UR5, RZ, 0x3c, !PT ;  /* 0x0000000502037c12 */ /* 0x002fc8000f8e3cff */
[----:B------:R-:W-:-:S04]  /*36e0*/  SHF.L.U32 R3, R3, 0x1f, RZ ;  /* 0x0000001f03037819 */ /* 0x000fc800000006ff */
[----:B------:R-:W1:Y:S02]  /*36f0*/  SYNCS.PHASECHK.TRANS64.TRYWAIT P0, [UR7], R3 ;  /* 0x00000003ff0075a7 */ /* 0x000e640008001107 */
[----:B-1----:R-:W-:Y:S05]  /*3700*/  @!P0 BRA `(.L_x_64) ;  /* 0x0000004000348947 */ /* 0x002fea0003800000 */
.L_x_134:
[----:B------:R-:W-:Y:S01]  /*3710*/  NOP ;  /* 0x0000000000007918 */ /* 0x000fe20000000000 */
[----:B-1----:R-:W1:Y:S01]  /*3720*/  LDS R0, [UR4+0x14] ;  /* 0x00001404ff007984 */ /* 0x002e620008000800 */
[----:B------:R-:W-:Y:S01]  /*3730*/  ULOP3.LUT UR6, UR19, 0xffff, URZ, 0xc0, !UPT ;  /* 0x0000ffff13067892 */ /* 0x000fe2000f8ec0ff */
[----:B------:R-:W-:Y:S01]  /*3740*/  UMOV UR8, 0xffff ;  /* 0x0000ffff00087882 */ /* 0x000fe20000000000 */
[----:B------:R-:W-:Y:S02]  /*3750*/  UMOV UR5, 0x1 ;  /* 0x0000000100057882 */ /* 0x000fe40000000000 */
[----:B------:R-:W-:-:S04]  /*3760*/  USHF.R.U32.HI UR6, URZ, 0x5, UR6 ;  /* 0x00000005ff067899 */ /* 0x000fc80008011606 */
[----:B------:R-:W-:Y:S02]  /*3770*/  USHF.L.U32 UR8, UR8, UR6, URZ ;  /* 0x0000000608087299 */ /* 0x000fe400080006ff */
[----:B------:R-:W-:-:S04]  /*3780*/  USHF.L.U32 UR5, UR5, UR6, URZ ;  /* 0x0000000605057299 */ /* 0x000fc800080006ff */
[----:B-1----:R-:W-:-:S04]  /*3790*/  LOP3.LUT R0, R0, UR8, RZ, 0xc0, !PT ;  /* 0x0000000800007c12 */ /* 0x002fc8000f8ec0ff */
[----:B------:R-:W-:-:S13]  /*37a0*/  ISETP.NE.AND P0, PT, R0, UR8, PT ;  /* 0x0000000800007c0c */ /* 0x000fda000bf05270 */
[----:B------:R-:W-:Y:S05]  /*37b0*/  @P0 BRA `(.L_x_65) ;  /* 0x0000000000580947 */ /* 0x000fea0003800000 */
[----:B------:R-:W1:Y:S02]  /*37c0*/  LDS R0, [UR4+0x18] ;  /* 0x00001804ff007984 */ /* 0x000e640008000800 */
[----:B-1----:R-:W-:-:S04]  /*37d0*/  LOP3.LUT R0, R0, UR5, RZ, 0xc0, !PT ;  /* 0x0000000500007c12 */ /* 0x002fc8000f8ec0ff */
[----:B------:R-:W-:-:S13]  /*37e0*/  ISETP.NE.AND P0, PT, R0, UR5, PT ;  /* 0x0000000500007c0c */ /* 0x000fda000bf05270 */
[----:B------:R-:W-:Y:S05]  /*37f0*/  @P0 BRA `(.L_x_66) ;  /* 0x00000000003c0947 */ /* 0x000fea0003800000 */
[----:B------:R-:W1:Y:S01]  /*3800*/  S2R R2, SR_LANEID ;  /* 0x0000000000027919 */ /* 0x000e620000000000 */
[----:B------:R-:W-:Y:S01]  /*3810*/  ULOP3.LUT UR8, URZ, UR8, URZ, 0x33, !UPT ;  /* 0x00000008ff087292 */ /* 0x000fe2000f8e33ff */
[----:B------:R-:W-:Y:S01]  /*3820*/  LOP3.LUT R4, RZ, UR5, RZ, 0x33, !PT ;  /* 0x00000005ff047c12 */ /* 0x000fe2000f8e33ff */
[----:B------:R-:W-:Y:S02]  /*3830*/  VOTEU.ANY UR7, UPT, PT ;  /* 0x0000000000077886 */ /* 0x000fe400038e0100 */
[----:B------:R-:W-:Y:S01]  /*3840*/  UFLO.U32 UR7, UR7 ;  /* 0x00000007000772bd */ /* 0x000fe200080e0000 */
[----:B------:R-:W2:Y:S01]  /*3850*/  REDUX UR5, R4 ;  /* 0x00000000040573c4 */ /* 0x000ea20000000000 */
[----:B------:R-:W-:-:S06]  /*3860*/  IMAD.U32 R0, RZ, RZ, UR8 ;  /* 0x00000008ff007e24 */ /* 0x000fcc000f8e00ff */
[----:B------:R3:W-:Y:S01]  /*3870*/  UTCATOMSWS.AND URZ, UR8 ;  /* 0x0000000800ff79e3 */ /* 0x0007e20008000000 */
[----:B------:R-:W4:Y:S01]  /*3880*/  REDUX UR6, R0 ;  /* 0x00000000000673c4 */ /* 0x000f220000000000 */
[----:B-1----:R-:W-:Y:S01]  /*3890*/  ISETP.EQ.U32.AND P0, PT, R2, UR7, PT ;  /* 0x0000000702007c0c */ /* 0x002fe2000bf02070 */
[----:B--2---:R-:W-:Y:S01]  /*38a0*/  IMAD.U32 R2, RZ, RZ, UR5 ;  /* 0x00000005ff027e24 */ /* 0x004fe2000f8e00ff */
[----:B----4-:R-:W-:-:S11]  /*38b0*/  MOV R3, UR6 ;  /* 0x0000000600037c02 */ /* 0x010fd60008000f00 */
[----:B------:R3:W-:Y:S04]  /*38c0*/  @P0 ATOMS.AND RZ, [UR4+0x14], R3 ;  /* 0x00001403ffff098c */ /* 0x0007e8000a800004 */
[----:B------:R3:W-:Y:S01]  /*38d0*/  @P0 ATOMS.AND RZ, [UR4+0x18], R2 ;  /* 0x00001802ffff098c */ /* 0x0007e2000a800004 */
[----:B------:R-:W-:Y:S05]  /*38e0*/  BRA `(.L_x_67) ;  /* 0x0000000000147947 */ /* 0x000fea0003800000 */
.L_x_66:
[----:B------:R-:W-:Y:S02]  /*38f0*/  MOV R2, 0x3910 ;  /* 0x0000391000027802 */ /* 0x000fe40000000f00 */
[----:B----45:R-:W-:Y:S05]  /*3900*/  CALL.REL.NOINC `($__internal_0_$__cuda_sm10x_tcgen05_guardrail_trap_col_being_dealloced_not_returned_by_alloc) ;  /* 0x0000004000907944 */ /* 0x030fea0003c00000 */
[----:B------:R-:W-:Y:S05]  /*3910*/  BRA `(.L_x_67) ;  /* 0x0000000000087947 */ /* 0x000fea0003800000 */
.L_x_65:
[----:B------:R-:W-:Y:S02]  /*3920*/  MOV R2, 0x3940 ;  /* 0x0000394000027802 */ /* 0x000fe40000000f00 */
[----:B----45:R-:W-:Y:S05]  /*3930*/  CALL.REL.NOINC `($__internal_2_$__cuda_sm10x_tcgen05_guardrail_trap_unallocated_columns_being_dealloced) ;  /* 0x00000040009c7944 */ /* 0x030fea0003c00000 */
.L_x_67:
[----:B------:R-:W-:Y:S01]  /*3940*/  NOP ;  /* 0x0000000000007918 */ /* 0x000fe20000000000 */
[----:B---3--:R-:W-:Y:S05]  /*3950*/  EXIT ;  /* 0x000000000000794d */ /* 0x008fea0003800000 */
.L_x_49:
[----:B------:R-:W-:-:S09]  /*3960*/  UISETP.NE.OR UP2, UPT, UR8, 0x3, !UP2 ;  /* 0x000000030800788c */ /* 0x000fd2000d745670 */
[----:B------:R-:W-:Y:S05]  /*3970*/  BRA.U UP2, `(.L_x_68) ;  /* 0x0000000d02407547 */ /* 0x000fea000b800000 */
[----:B------:R-:W1:Y:S01]  /*3980*/  LDC R0, c[0x0][0xb30] ;  /* 0x0002cc00ff007b82 */ /* 0x000e620000000800 */
[----:B------:R-:W2:Y:S01]  /*3990*/  LDCU.64 UR8, c[0x0][0x888] ;  /* 0x00011100ff0877ac */ /* 0x000ea20008000a00 */
[----:B------:R-:W-:Y:S02]  /*39a0*/  HFMA2 R29, -RZ, RZ, 0, 0 ;  /* 0x00000000ff1d7431 */ /* 0x000fe400000001ff */
[----:B------:R-:W-:Y:S01]  /*39b0*/  IMAD.MOV.U32 R31, RZ, RZ, 0x1 ;  /* 0x00000001ff1f7424 */ /* 0x000fe200078e00ff */
[----:B------:R-:W-:Y:S01]  /*39c0*/  MOV R23, 0x1000 ;  /* 0x0000100000177802 */ /* 0x000fe20000000f00 */
[----:B------:R-:W4:Y:S01]  /*39d0*/  LDCU.64 UR4, c[0x0][0x890] ;  /* 0x00011200ff0477ac */ /* 0x000f220008000a00 */
[----:B------:R-:W-:Y:S01]  /*39e0*/  IMAD.MOV.U32 R30, RZ, RZ, RZ ;  /* 0x000000ffff1e7224 */ /* 0x000fe200078e00ff */
[----:B------:R-:W3:Y:S01]  /*39f0*/  LDC R19, c[0x0][0x370] ;  /* 0x0000dc00ff137b82 */ /* 0x000ee20000000800 */
[----:B------:R-:W-:Y:S01]  /*3a00*/  UMOV UR7, 0x400 ;  /* 0x0000040000077882 */ /* 0x000fe20000000000 */
[----:B------:R-:W-:-:S02]  /*3a10*/  UPLOP3.LUT UP1, UPT, UPT, UPT, UPT, 0x40, 0x4 ;  /* 0x000000000004789c */ /* 0x000fc40003f2e870 */
[----:B------:R-:W-:-:S04]  /*3a20*/  ULEA UR7, UR37, UR7, 0x18 ;  /* 0x0000000725077291 */ /* 0x000fc8000f8ec0ff */
[----:B------:R-:W3:Y:S01]  /*3a30*/  LDC R2, c[0x0][0xb0c] ;  /* 0x0002c300ff027b82 */ /* 0x000ee20000000800 */
[----:B------:R-:W-:Y:S02]  /*3a40*/  UIADD3 UR13, UPT, UPT, UR7, 0x58, URZ ;  /* 0x00000058070d7890 */ /* 0x000fe4000fffe0ff */
[----:B--2---:R-:W-:Y:S02]  /*3a50*/  UISETP.NE.U32.AND UP2, UPT, UR8, URZ, UPT ;  /* 0x000000ff0800728c */ /* 0x004fe4000bf45070 */
[----:B------:R-:W-:Y:S02]  /*3a60*/  UIADD3 UR17, UPT, UPT, UR7, 0x50, URZ ;  /* 0x0000005007117890 */ /* 0x000fe4000fffe0ff */
[----:B----4-:R-:W-:Y:S01]  /*3a70*/  UISETP.NE.U32.AND UP3, UPT, UR4, URZ, UPT ;  /* 0x000000ff0400728c */ /* 0x010fe2000bf65070 */
[----:B------:R-:W2:Y:S01]  /*3a80*/  LDC R18, c[0x0][0xb20] ;  /* 0x0002c800ff127b82 */ /* 0x000ea20000000800 */
[----:B-1----:R-:W-:Y:S01]  /*3a90*/  ISETP.NE.AND P1, PT, R0, 0x1, PT ;  /* 0x000000010000780c */ /* 0x002fe20003f25270 */
[----:B------:R-:W-:-:S02]  /*3aa0*/  UISETP.NE.AND.EX UP2, UPT, UR9, URZ, UPT, UP2 ;  /* 0x000000ff0900728c */ /* 0x000fc4000bf45320 */
[----:B------:R-:W-:Y:S02]  /*3ab0*/  UPRMT UR13, UR37, 0x654, UR13 ;  /* 0x00000654250d7896 */ /* 0x000fe4000800000d */
[----:B------:R-:W-:Y:S02]  /*3ac0*/  UISETP.NE.AND.EX UP3, UPT, UR5, URZ, UPT, UP3 ;  /* 0x000000ff0500728c */ /* 0x000fe4000bf65330 */
[----:B------:R-:W1:Y:S08]  /*3ad0*/  LDC.64 R32, c[0x0][0x348] ;  /* 0x0000d200ff207b82 */ /* 0x000e700000000a00 */
[----:B------:R-:W4:Y:S08]  /*3ae0*/  LDC.64 R16, c[0x0][0xb10] ;  /* 0x0002c400ff107b82 */ /* 0x000f300000000a00 */
[----:B------:R-:W1:Y:S08]  /*3af0*/  LDC.64 R6, c[0x0][0xb18] ;  /* 0x0002c600ff067b82 */ /* 0x000e700000000a00 */
[----:B------:R-:W1:Y:S08]  /*3b00*/  LDC.64 R4, c[0x0][0xb28] ;  /* 0x0002ca00ff047b82 */ /* 0x000e700000000a00 */
[----:B--23--:R-:W1:Y:S02]  /*3b10*/  LDC R22, c[0x0][0x374] ;  /* 0x0000dd00ff167b82 */ /* 0x00ce640000000800 */
.L_x_77:
[C---:B------:R-:W-:Y:S02]  /*3b20*/  LEA R0, R30.reuse, UR7, 0x3 ;  /* 0x000000071e007c11 */ /* 0x040fe4000f8e18ff */
[----:B------:R-:W-:Y:S02]  /*3b30*/  SHF.L.U32 R3, R29, 0x1f, RZ ;  /* 0x0000001f1d037819 */ /* 0x000fe400000006ff */
[----:B------:R-:W-:Y:S02]  /*3b40*/  LEA R24, R30, UR7, 0x4 ;  /* 0x000000071e187c11 */ /* 0x000fe4000f8e20ff */
[----:B--2---:R-:W2:Y:S02]  /*3b50*/  SYNCS.PHASECHK.TRANS64.TRYWAIT P0, [R0+URZ+0x80], R3 ;  /* 0x00008003000075a7 */ /* 0x004ea400080011ff */
[----:B--2---:R-:W-:Y:S05]  /*3b60*/  @!P0 BRA `(.L_x_69) ;  /* 0x0000003c00348947 */ /* 0x004fea0003800000 */
.L_x_135:
[----:B------:R-:W-:Y:S01]  /*3b70*/  ISETP.GE.AND P0, PT, R40, 0x1, PT ;  /* 0x000000012800780c */ /* 0x000fe20003f06270 */
[----:B------:R-:W3:Y:S01]  /*3b80*/  LDS.128 R24, [R24+0x110] ;  /* 0x0001100018187984 */ /* 0x000ee20000000c00 */
[----:B--2---:R-:W-:Y:S01]  /*3b90*/  VIADD R0, R0, 0x90 ;  /* 0x0000009000007836 */ /* 0x004fe20000000000 */
[----:B------:R-:W-:Y:S01]  /*3ba0*/  @!PT LDS RZ, [RZ] ;  /* 0x00000000fffff984 */ /* 0x000fe20000000800 */
[----:B------:R-:W-:Y:S01]  /*3bb0*/  @!PT LDS RZ, [RZ] ;  /* 0x00000000fffff984 */ /* 0x000fe20000000800 */
[----:B------:R-:W-:Y:S01]  /*3bc0*/  @!PT LDS RZ, [RZ] ;  /* 0x00000000fffff984 */ /* 0x000fe20000000800 */
[----:B------:R-:W-:Y:S01]  /*3bd0*/  @!PT LDS RZ, [RZ] ;  /* 0x00000000fffff984 */ /* 0x000fe20000000800 */
[----:B------:R2:W-:Y:S06]  /*3be0*/  MEMBAR.ALL.CTA ;  /* 0x0000000000007992 */ /* 0x0005ec0000008000 */
[----:B--2---:R-:W2:Y:S01]  /*3bf0*/  FENCE.VIEW.ASYNC.S ;  /* 0x00000000000073c6 */ /* 0x004ea20000000000 */
[----:B------:R-:W-:Y:S04]  /*3c00*/  PRMT R0, RZ, 0x654, R0 ;  /* 0x00000654ff007816 */ /* 0x000fe80000000000 */
[----:B--2---:R2:W-:Y:S01]  /*3c10*/  SYNCS.ARRIVE.TRANS64.RED.A1T0 RZ, [R0+URZ], RZ ;  /* 0x000000ff00ff79a7 */ /* 0x0045e200081004ff */
[----:B---3--:R-:W-:Y:S11]  /*3c20*/  LOP3.LUT P3, RZ, R26, 0x1, RZ, 0xc0, !PT ;  /* 0x000000011aff7812 */ /* 0x008ff6000786c0ff */
[----:B------:R-:W-:Y:S02]  /*3c30*/  @!UPT UIADD3 URZ, UPT, UPT, URZ, URZ, URZ ;  /* 0x000000fffffff290 */ /* 0x000fe4000fffe0ff */
[----:B------:R-:W-:Y:S02]  /*3c40*/  @P3 MOV R13, R24 ;  /* 0x00000018000d3202 */ /* 0x000fe40000000f00 */
[----:B------:R-:W-:Y:S01]  /*3c50*/  @P3 LOP3.LUT R8, R25, 0xffff, RZ, 0xc0, !PT ;  /* 0x0000ffff19083812 */ /* 0x000fe200078ec0ff */
[----:B--2---:R-:W-:Y:S06]  /*3c60*/  @!P0 BRA `(.L_x_70) ;  /* 0x0000000000a48947 */ /* 0x004fec0003800000 */
[----:B-1----:R-:W-:Y:S01]  /*3c70*/  IMAD.HI.U32 R35, R22, R7, RZ ;  /* 0x0000000716237227 */ /* 0x002fe200078e00ff */
[----:B------:R-:W-:Y:S02]  /*3c80*/  ISETP.NE.AND P0, PT, R6, 0x1, PT ;  /* 0x000000010600780c */ /* 0x000fe40003f05270 */
[----:B------:R-:W-:Y:S01]  /*3c90*/  ISETP.NE.AND P2, PT, R40, 0x1, PT ;  /* 0x000000012800780c */ /* 0x000fe20003f45270 */
[----:B----4-:R-:W-:Y:S01]  /*3ca0*/  IMAD.HI.U32 R34, R19, R16, RZ ;  /* 0x0000001013227227 */ /* 0x010fe200078e00ff */
[----:B------:R-:W-:Y:S02]  /*3cb0*/  SHF.R.U32.HI R35, RZ, R18, R35 ;  /* 0x00000012ff237219 */ /* 0x000fe40000011623 */
[----:B------:R-:W-:Y:S01]  /*3cc0*/  ISETP.NE.AND P4, PT, R2, 0x1, PT ;  /* 0x000000010200780c */ /* 0x000fe20003f85270 */
[----:B------:R-:W-:Y:S01]  /*3cd0*/  IMAD.HI.U32 R36, R13, R16, RZ ;  /* 0x000000100d247227 */ /* 0x000fe200078e00ff */
[----:B------:R-:W-:Y:S02]  /*3ce0*/  SHF.R.U32.HI R34, RZ, R17, R34 ;  /* 0x00000011ff227219 */ /* 0x000fe40000011622 */
[----:B------:R-:W-:Y:S01]  /*3cf0*/  SEL R3, R22, R35, !P0 ;  /* 0x0000002316037207 */ /* 0x000fe20004000000 */
[C---:B------:R-:W-:Y:S01]  /*3d00*/  IMAD.HI.U32 R35, R8.reuse, R7, RZ ;  /* 0x0000000708237227 */ /* 0x040fe200078e00ff */
[----:B------:R-:W-:Y:S02]  /*3d10*/  SEL R11, R19, R34, !P4 ;  /* 0x00000022130b7207 */ /* 0x000fe40006000000 */
[----:B------:R-:W-:Y:S01]  /*3d20*/  SHF.R.U32.HI R36, RZ, R17, R36 ;  /* 0x00000011ff247219 */ /* 0x000fe20000011624 */
[----:B------:R-:W-:Y:S01]  /*3d30*/  IMAD.HI.U32 R38, R3, R4, RZ ;  /* 0x0000000403267227 */ /* 0x000fe200078e00ff */
[----:B------:R-:W-:Y:S03]  /*3d40*/  SHF.R.U32.HI R35, RZ, R18, R35 ;  /* 0x00000012ff237219 */ /* 0x000fe60000011623 */
[----:B------:R-:W-:Y:S01]  /*3d50*/  IMAD.HI.U32 R34, R11, R4, RZ ;  /* 0x000000040b227227 */ /* 0x000fe200078e00ff */
[----:B------:R-:W-:Y:S02]  /*3d60*/  @P2 SHF.R.U32.HI R3, RZ, R5, R38 ;  /* 0x00000005ff032219 */ /* 0x000fe40000011626 */
[----:B------:R-:W-:Y:S02]  /*3d70*/  SEL R9, R8, R35, !P0 ;  /* 0x0000002308097207 */ /* 0x000fe40004000000 */
[----:B------:R-:W-:Y:S01]  /*3d80*/  @P2 SHF.R.U32.HI R11, RZ, R5, R34 ;  /* 0x00000005ff0b2219 */ /* 0x000fe20000011622 */
[C---:B------:R-:W-:Y:S01]  /*3d90*/  IMAD R10, R40.reuse, R3, RZ ;  /* 0x00000003280a7224 */ /* 0x040fe200078e02ff */
[----:B------:R-:W-:Y:S01]  /*3da0*/  SEL R3, R13, R36, !P4 ;  /* 0x000000240d037207 */ /* 0x000fe20006000000 */
[C---:B------:R-:W-:Y:S03]  /*3db0*/  IMAD.HI.U32 R14, R9.reuse, R4, RZ ;  /* 0x00000004090e7227 */ /* 0x040fe600078e00ff */
[----:B------:R-:W-:Y:S01]  /*3dc0*/  ISETP.GE.AND P0, PT, R9, R10, PT ;  /* 0x0000000a0900720c */ /* 0x000fe20003f06270 */
[C---:B------:R-:W-:Y:S01]  /*3dd0*/  IMAD R12, R40.reuse, R11, RZ ;  /* 0x0000000b280c7224 */ /* 0x040fe200078e02ff */
[-C--:B------:R-:W-:Y:S04]  /*3de0*/  SHF.R.U32.HI R14, RZ, R5.reuse, R14 ;  /* 0x00000005ff0e7219 */ /* 0x080fe8000001160e */
[----:B------:R-:W-:Y:S02]  /*3df0*/  ISETP.GE.OR P0, PT, R3, R12, P0 ;  /* 0x0000000c0300720c */ /* 0x000fe40000706670 */
[----:B------:R-:W-:Y:S05]  /*3e00*/  SEL R15, R9, R14, !P2 ;  /* 0x0000000e090f7207 */ /* 0x000fea0005000000 */
[----:B------:R-:W-:Y:S04]  /*3e10*/  IMAD.MOV R14, RZ, RZ, -R15 ;  /* 0x000000ffff0e7224 */ /* 0x000fe800078e0a0f */
[----:B------:R-:W-:Y:S02]  /*3e20*/  IMAD R14, R40, R14, R9 ;  /* 0x0000000e280e7224 */ /* 0x000fe400078e0209 */
[C---:B------:R-:W-:Y:S05]  /*3e30*/  @!P0 IMAD.HI.U32 R10, R3.reuse, R4, RZ ;  /* 0x00000004030a8227 */ /* 0x040fea00078e00ff */
[----:B------:R-:W-:Y:S04]  /*3e40*/  @!P0 SHF.R.U32.HI R10, RZ, R5, R10 ;  /* 0x00000005ff0a8219 */ /* 0x000fe8000001160a */
[----:B------:R-:W-:Y:S01]  /*3e50*/  @!P0 SEL R0, R3, R10, !P2 ;  /* 0x0000000a03008207 */ /* 0x000fe20005000000 */
[----:B------:R-:W-:Y:S03]  /*3e60*/  IMAD.MOV R10, RZ, RZ, -R3 ;  /* 0x000000ffff0a7224 */ /* 0x000fe600078e0a03 */
[----:B------:R-:W-:Y:S01]  /*3e70*/  @!P0 IADD3 R15, PT, PT, R15, -R0, RZ ;  /* 0x800000000f0f8210 */ /* 0x000fe20007ffe0ff */
[----:B------:R-:W-:Y:S01]  /*3e80*/  @!P0 IMAD R0, R11, R14, R0 ;  /* 0x0000000e0b008224 */ /* 0x000fe200078e0200 */
[----:B------:R-:W-:Y:S01]  /*3e90*/  IADD3 R11, PT, PT, -R9, RZ, RZ ;  /* 0x000000ff090b7210 */ /* 0x000fe20007ffe1ff */
[----:B------:R-:W-:Y:S02]  /*3ea0*/  IMAD R13, R2, R10, R13 ;  /* 0x0000000a020d7224 */ /* 0x000fe400078e020d */
[----:B------:R-:W-:Y:S02]  /*3eb0*/  @!P0 IMAD R9, R15, R40, R3 ;  /* 0x000000280f098224 */ /* 0x000fe400078e0203 */
[----:B------:R-:W-:Y:S02]  /*3ec0*/  @!P0 IMAD.MOV.U32 R3, RZ, RZ, R0 ;  /* 0x000000ffff038224 */ /* 0x000fe400078e0000 */
[----:B------:R-:W-:Y:S02]  /*3ed0*/  IMAD R8, R6, R11, R8 ;  /* 0x0000000b06087224 */ /* 0x000fe400078e0208 */
[----:B------:R-:W-:Y:S02]  /*3ee0*/  IMAD R13, R3, R2, R13 ;  /* 0x00000002030d7224 */ /* 0x000fe400078e020d */
[----:B------:R-:W-:Y:S02]  /*3ef0*/  IMAD R8, R9, R6, R8 ;  /* 0x0000000609087224 */ /* 0x000fe400078e0208 */
.L_x_70:
[----:B------:R-:W-:Y:S05]  /*3f00*/  BRA.U UP1, `(.L_x_71) ;  /* 0x0000000101107547 */ /* 0x000fea000b800000 */
[----:B------:R-:W-:Y:S04]  /*3f10*/  MOV R0, UR6 ;  /* 0x0000000600007c02 */ /* 0x000fe80008000f00 */
[----:B------:R-:W-:Y:S04]  /*3f20*/  SHF.L.U32 R3, R0, 0x1f, RZ ;  /* 0x0000001f00037819 */ /* 0x000fe800000006ff */
[----:B------:R-:W2:Y:S02]  /*3f30*/  SYNCS.PHASECHK.TRANS64.TRYWAIT P0, [UR7+0x78], R3 ;  /* 0x00007803ff0075a7 */ /* 0x000ea40008001107 */
[----:B--2---:R-:W-:Y:S05]  /*3f40*/  @!P0 BRA `(.L_x_72) ;  /* 0x0000003800508947 */ /* 0x004fea0003800000 */
.L_x_71:
[----:B------:R-:W-:Y:S02]  /*3f50*/  R2UR UR19, R21 ;  /* 0x00000000151372ca */ /* 0x000fe400000e0000 */
[----:B------:R-:W-:Y:S02]  /*3f60*/  R2UR UR18, R20 ;  /* 0x00000000141272ca */ /* 0x000fe400000e0000 */
[----:B------:R-:W-:Y:S02]  /*3f70*/  ISETP.NE.U32.AND P2, PT, RZ, UR4, PT ;  /* 0x00000004ff007c0c */ /* 0x000fe4000bf45070 */
[----:B------:R-:W-:Y:S02]  /*3f80*/  SHF.L.U32 R12, R31, 0x1f, RZ ;  /* 0x0000001f1f0c7819 */ /* 0x000fe400000006ff */
[----:B------:R-:W-:Y:S05]  /*3f90*/  ISETP.NE.AND.EX P2, PT, RZ, UR5, PT, P2 ;  /* 0x00000005ff007c0c */ /* 0x000fea000bf45320 */
[----:B------:R-:W-:Y:S02]  /*3fa0*/  USHF.L.U32 UR19, UR19, 0x6, URZ ;  /* 0x0000000613137899 */ /* 0x000fe400080006ff */
[----:B------:R-:W-:Y:S01]  /*3fb0*/  USHF.L.U32 UR18, UR18, 0x7, URZ ;  /* 0x0000000712127899 */ /* 0x000fe200080006ff */
[----:B------:R-:W-:Y:S11]  /*3fc0*/  BRA.U !UP3, `(.L_x_73) ;  /* 0x000000010b347547 */ /* 0x000ff6000b800000 */
[----:B------:R-:W-:Y:S01]  /*3fd0*/  UPLOP3.LUT UP0, UPT, UPT, UPT, UP2, 0x80, 0x8 ;  /* 0x000000000008789c */ /* 0x000fe20003f0f020 */
[----:B--2---:R-:W-:Y:S02]  /*3fe0*/  HFMA2 R0, -RZ, RZ, 0, 5.9604644775390625e-08 ;  /* 0x00000001ff007431 */ /* 0x004fe400000001ff */
[----:B------:R-:W-:Y:S03]  /*3ff0*/  IMAD.MOV.U32 R95, RZ, RZ, 0x1 ;  /* 0x00000001ff5f7424 */ /* 0x000fe600078e00ff */
[----:B------:R-:W-:Y:S05]  /*4000*/  PLOP3.LUT P0, PT, PT, PT, UP0, 0x80, 0x8 ;  /* 0x000000000008781c */ /* 0x000fea0003f0f008 */
[----:B------:R-:W2:Y:S01]  /*4010*/  @UP0 LDCU.64 UR10, c[0x0][0x888] ;  /* 0x00011100ff0a07ac */ /* 0x000ea20008000a00 */
[----:B------:R-:W-:Y:S07]  /*4020*/  @UP0 UIMAD UR8, UR36, UR4, URZ ;  /* 0x00000004240802a4 */ /* 0x000fee000f8e02ff */
[----:B------:R-:W-:Y:S01]  /*4030*/  @!P0 PRMT R95, R0, 0x7610, R95 ;  /* 0x00007610005f8816 */ /* 0x000fe2000000005f */
[----:B--2---:R-:W-:Y:S03]  /*4040*/  @UP0 UIMAD.WIDE UR10, UR8, 0x4, UR10 ;  /* 0x00000004080a08a5 */ /* 0x004fe6000f8e020a */
[----:B------:R-:W2:Y:S03]  /*4050*/  @!UP0 LDCU UR8, c[0x0][0x880] ;  /* 0x00011000ff0887ac */ /* 0x000ea60008000800 */
[----:B------:R-:W-:Y:S01]  /*4060*/  IMAD.U32 R10, RZ, RZ, UR10 ;  /* 0x0000000aff0a7e24 */ /* 0x000fe2000f8e00ff */
[----:B------:R-:W-:Y:S05]  /*4070*/  MOV R11, UR11 ;  /* 0x0000000b000b7c02 */ /* 0x000fea0008000f00 */
[----:B-----5:R3:W5:Y:S02]  /*4080*/  @P0 LDG.E R49, desc[UR46][R10.64] ;  /* 0x0000002e0a310981 */ /* 0x020764000c1e1900 */
[----:B--23--:R-:W-:Y:S07]  /*4090*/  @!P0 IMAD.U32 R49, RZ, RZ, UR8 ;  /* 0x00000008ff318e24 */ /* 0x00cfee000f8e00ff */
.L_x_73:
[----:B-----5:R-:W-:Y:S01]  /*40a0*/  @!P2 FSETP.EQ.AND P0, PT, R49, RZ, PT ;  /* 0x000000ff3100a20b */ /* 0x020fe20003f02000 */
[----:B------:R-:W-:Y:S01]  /*40b0*/  @!UPT UIADD3 URZ, UPT, UPT, URZ, URZ, URZ ;  /* 0x000000fffffff290 */ /* 0x000fe2000fffe0ff */
[----:B------:R-:W-:Y:S11]  /*40c0*/  @!P2 BRA `(.L_x_74) ;  /* 0x000000000014a947 */ /* 0x000ff60003800000 */
[----:B------:R-:W-:Y:S02]  /*40d0*/  LOP3.LUT P2, RZ, R95, 0xff, RZ, 0xc0, !PT ;  /* 0x000000ff5fff7812 */ /* 0x000fe4000784c0ff */
[----:B------:R-:W-:Y:S04]  /*40e0*/  PLOP3.LUT P0, PT, PT, PT, UP0, 0x80, 0x8 ;  /* 0x000000000008781c */ /* 0x000fe80003f0f008 */
[----:B------:R-:W-:Y:S07]  /*40f0*/  PLOP3.LUT P0, PT, P0, PT, PT, 0x8, 0x80 ;  /* 0x000000000080781c */ /* 0x000fee000070e170 */
[----:B------:R-:W-:Y:S11]  /*4100*/  @P2 FSETP.EQ.AND P0, PT, R49, RZ, PT ;  /* 0x000000ff3100220b */ /* 0x000ff60003f02000 */
[----:B------:R-:W-:Y:S02]  /*4110*/  @!UPT UIADD3 URZ, UPT, UPT, URZ, URZ, URZ ;  /* 0x000000fffffff290 */ /* 0x000fe4000fffe0ff */
.L_x_74:
[----:B------:R-:W3:Y:S01]  /*4120*/  SYNCS.PHASECHK.TRANS64.TRYWAIT P2, [UR7+0x60], R12 ;  /* 0x0000600cff0075a7 */ /* 0x000ee20008041107 */
[----:B------:R-:W-:Y:S04]  /*4130*/  ELECT P4, URZ, PT ;  /* 0x0000000000ff782f */ /* 0x000fe80003880000 */
[----:B------:R-:W-:Y:S11]  /*4140*/  PLOP3.LUT P4, PT, P0, P4, PT, 0xf2, 0x2f ;  /* 0x00000000002f781c */ /* 0x000ff60000789e72 */
[----:B------:R-:W-:Y:S02]  /*4150*/  @!UPT UIADD3 URZ, UPT, UPT, URZ, URZ, URZ ;  /* 0x000000fffffff290 */ /* 0x000fe4000fffe0ff */
[----:B-1----:R-:W-:Y:S05]  /*4160*/  @!P4 IADD3 R21, P0, PT, R32, 0x580, RZ ;  /* 0x000005802015c810 */ /* 0x002fea0007f1e0ff */
[----:B------:R-:W-:Y:S01]  /*4170*/  @!P4 IMAD.X R20, RZ, RZ, R33, P0 ;  /* 0x000000ffff14c224 */ /* 0x000fe200000e0621 */
[----:B---3--:R-:W-:Y:S07]  /*4180*/  @!P2 BRA `(.L_x_75) ;  /* 0x0000003400d8a947 */ /* 0x008fee0003800000 */
.L_x_138:
[----:B------:R-:W3:Y:S01]  /*4190*/  LDC.64 R14, c[0x0][0xb10] ;  /* 0x0002c400ff0e7b82 */ /* 0x000ee20000000a00 */
[----:B------:R-:W-:Y:S01]  /*41a0*/  @!P4 R2UR UR8, R20 ;  /* 0x000000001408c2ca */ /* 0x000fe200000e0000 */
[----:B------:R-:W-:Y:S01]  /*41b0*/  VOTEU.ALL UP1, P4 ;  /* 0x0000000000ff7886 */ /* 0x000fe20002020000 */
[----:B------:R-:W-:Y:S01]  /*41c0*/  @!P4 R2UR UR9, R21 ;  /* 0x000000001509c2ca */ /* 0x000fe200000e0000 */
[----:B------:R-:W-:Y:S01]  /*41d0*/  UMOV UR10, 0x0 ;  /* 0x00000000000a7882 */ /* 0x000fe20000000000 */
[----:B------:R-:W-:Y:S03]  /*41e0*/  UMOV UR11, 0x10000000 ;  /* 0x10000000000b7882 */ /* 0x000fe60000000000 */
[----:B------:R-:W5:Y:S01]  /*41f0*/  LDC.64 R10, c[0x0][0xb18] ;  /* 0x0002c600ff0a7b82 */ /* 0x000f620000000a00 */
[----:B------:R-:W-:Y:S01]  /*4200*/  @!UP1 UIADD3 UR16, UPT, UPT, UR7, 0x200, URZ ;  /* 0x0000020007109890 */ /* 0x000fe2000fffe0ff */
[----:B------:R-:W-:Y:S01]  /*4210*/  @P3 SHF.R.U32.HI R28, RZ, 0x10, R25 ;  /* 0x00000010ff1c3819 */ /* 0x000fe20000011619 */
[----:B------:R-:W-:Y:S01]  /*4220*/  VOTEU.ALL UP1, P4 ;  /* 0x0000000000ff7886 */ /* 0x000fe20002020000 */
[----:B------:R-:W-:Y:S01]  /*4230*/  UMOV UR20, UR36 ;  /* 0x0000002400147c82 */ /* 0x000fe20008000000 */
[----:B------:R-:W-:Y:S03]  /*4240*/  VIADD R30, R30, 0x1 ;  /* 0x000000011e1e7836 */ /* 0x000fe60000000000 */
[----:B--2---:R-:W2:Y:S01]  /*4250*/  @!P1 LDC R0, c[0x0][0xb20] ;  /* 0x0002c800ff009b82 */ /* 0x004ea20000000800 */
[----:B------:R-:W-:Y:S01]  /*4260*/  IMAD.U32 R21, RZ, RZ, UR8 ;  /* 0x00000008ff157e24 */ /* 0x000fe2000f8e00ff */
[----:B------:R-:W-:Y:S06]  /*4270*/  UPRMT UR8, UR37, 0x654, UR17 ;  /* 0x0000065425087896 */ /* 0x000fec0008000011 */
[----:B-1----:R-:W1:Y:S01]  /*4280*/  @!P1 LDC R3, c[0x0][0xb0c] ;  /* 0x0002c300ff039b82 */ /* 0x002e620000000800 */
[----:B------:R-:W-:Y:S01]  /*4290*/  IMAD.U32 R20, RZ, RZ, UR9 ;  /* 0x00000009ff147e24 */ /* 0x000fe2000f8e00ff */
[----:B------:R-:W-:Y:S04]  /*42a0*/  @!P4 R2UR UR15, R21 ;  /* 0x00000000150fc2ca */ /* 0x000fe800000e0000 */
[----:B------:R-:W-:Y:S01]  /*42b0*/  @!P4 R2UR UR14, R20 ;  /* 0x00000000140ec2ca */ /* 0x000fe200000e0000 */
[----:B------:R-:W-:Y:S11]  /*42c0*/  @!P4 IMAD.MOV.U32 R20, RZ, RZ, 0x1000 ;  /* 0x00001000ff14c424 */ /* 0x000ff600078e00ff */
[----:B------:R-:W-:Y:S01]  /*42d0*/  @!UPT UIADD3 URZ, UPT, UPT, URZ, URZ, URZ ;  /* 0x000000fffffff290 */ /* 0x000fe2000fffe0ff */
[----:B------:R1:W-:Y:S01]  /*42e0*/  @!UP1 UTMALDG.3D [UR16], [UR14], desc[UR10] ;  /* 0x00000a100e0095b4 */ /* 0x0003e20008011000 */
[----:B------:R1:W-:Y:S02]  /*42f0*/  @!P4 SYNCS.ARRIVE.TRANS64.RED.A0TR RZ, [UR7+0x50], R20 ;  /* 0x00005014ffffc9a7 */ /* 0x0003e40008300407 */
[----:B-1----:R-:W-:Y:S01]  /*4300*/  @!P1 ISETP.NE.AND P2, PT, R3, 0x1, PT ;  /* 0x000000010300980c */ /* 0x002fe20003f45270 */
[C---:B---3--:R-:W-:Y:S01]  /*4310*/  @!P1 IMAD.HI.U32 R14, R13.reuse, R14, RZ ;  /* 0x0000000e0d0e9227 */ /* 0x048fe200078e00ff */
[----:B-----5:R-:W-:Y:S03]  /*4320*/  @!P1 ISETP.NE.AND P0, PT, R10, 0x1, PT ;  /* 0x000000010a00980c */ /* 0x020fe60003f05270 */
[C---:B------:R-:W-:Y:S01]  /*4330*/  @!P1 IMAD.HI.U32 R11, R8.reuse, R11, RZ ;  /* 0x0000000b080b9227 */ /* 0x040fe200078e00ff */
[----:B------:R-:W-:Y:S04]  /*4340*/  @!P1 SHF.R.U32.HI R14, RZ, R15, R14 ;  /* 0x0000000fff0e9219 */ /* 0x000fe8000001160e */
[----:B--2---:R-:W-:Y:S01]  /*4350*/  @!P1 SHF.R.U32.HI R9, RZ, R0, R11 ;  /* 0x00000000ff099219 */ /* 0x004fe2000001160b */
[----:B------:R-:W-:Y:S01]  /*4360*/  SYNCS.ARRIVE.TRANS64.RED.A1T0 RZ, [UR8], RZ ;  /* 0x000000ffffff79a7 */ /* 0x000fe20008100408 */
[----:B------:R-:W-:Y:S02]  /*4370*/  @!P1 SEL R14, R13, R14, !P2 ;  /* 0x0000000e0d0e9207 */ /* 0x000fe40005000000 */
[----:B------:R-:W-:Y:S01]  /*4380*/  @!P1 SEL R9, R8, R9, !P0 ;  /* 0x0000000908099207 */ /* 0x000fe20004000000 */
[----:B------:R-:W1:Y:S04]  /*4390*/  SYNCS.PHASECHK.TRANS64.TRYWAIT P5, [UR7+0x68], R12 ;  /* 0x0000680cff0075a7 */ /* 0x000e6800080a1107 */
[----:B------:R-:W-:Y:S02]  /*43a0*/  @!P1 IMAD.IADD R0, R9, 0x1, -R14 ;  /* 0x0000000109009824 */ /* 0x000fe400078e0a0e */
[----:B------:R-:W-:Y:S02]  /*43b0*/  @!P1 IMAD.IADD R9, R14, 0x1, -R9 ;  /* 0x000000010e099824 */ /* 0x000fe400078e0a09 */
[----:B------:R-:W-:Y:S02]  /*43c0*/  @!P1 IMAD R13, R0, R3, R13 ;  /* 0x00000003000d9224 */ /* 0x000fe400078e020d */
[----:B------:R-:W-:Y:S01]  /*43d0*/  @!P1 IMAD R8, R9, R10, R8 ;  /* 0x0000000a09089224 */ /* 0x000fe200078e0208 */
[----:B-1----:R-:W-:Y:S06]  /*43e0*/  @!P5 BRA `(.L_x_76) ;  /* 0x000000340058d947 */ /* 0x002fec0003800000 */
.L_x_140:
[----:B-1----:R-:W-:Y:S01]  /*43f0*/  @!P4 IADD3 R3, P0, PT, R32, 0x580, RZ ;  /* 0x000005802003c810 */ /* 0x002fe20007f1e0ff */
[----:B------:R-:W-:Y:S01]  /*4400*/  VOTEU.ALL UP1, P4 ;  /* 0x0000000000ff7886 */ /* 0x000fe20002020000 */
[----:B------:R-:W-:Y:S01]  /*4410*/  UMOV UR20, 0x0 ;  /* 0x0000000000147882 */ /* 0x000fe20000000000 */
[----:B------:R-:W-:Y:S01]  /*4420*/  UMOV UR21, 0x10000000 ;  /* 0x1000000000157882 */ /* 0x000fe20000000000 */
[----:B------:R-:W-:Y:S01]  /*4430*/  @!P4 R2UR UR9, R3 ;  /* 0x000000000309c2ca */ /* 0x000fe200000e0000 */
[----:B------:R-:W-:Y:S01]  /*4440*/  @!P4 IMAD.X R0, RZ, RZ, R33, P0 ;  /* 0x000000ffff00c224 */ /* 0x000fe200000e0621 */
[----:B------:R-:W-:Y:S01]  /*4450*/  @!UP1 UIADD3 UR10, UPT, UPT, UR18, 0x40, URZ ;  /* 0x00000040120a9890 */ /* 0x000fe2000fffe0ff */
[----:B------:R-:W-:Y:S01]  /*4460*/  ISETP.NE.AND P0, PT, R30, 0x2, PT ;  /* 0x000000021e00780c */ /* 0x000fe20003f05270 */
[----:B------:R-:W-:Y:S01]  /*4470*/  UMOV UR11, UR19 ;  /* 0x00000013000b7c82 */ /* 0x000fe20008000000 */
[----:B------:R-:W-:Y:S01]  /*4480*/  UMOV UR12, UR36 ;  /* 0x00000024000c7c82 */ /* 0x000fe20008000000 */
[----:B------:R-:W-:Y:S01]  /*4490*/  @!P4 R2UR UR8, R0 ;  /* 0x000000000008c2ca */ /* 0x000fe200000e0000 */
[----:B------:R-:W-:Y:S01]  /*44a0*/  IMAD.IADD R20, R8, 0x1, R94 ;  /* 0x0000000108147824 */ /* 0x000fe200078e025e */
[----:B------:R-:W-:Y:S01]  /*44b0*/  @P3 R2UR UR36, R28 ;  /* 0x000000001c2432ca */ /* 0x000fe200000e0000 */
[----:B------:R-:W-:Y:S01]  /*44c0*/  IMAD.IADD R21, R13, 0x1, R96 ;  /* 0x000000010d157824 */ /* 0x000fe200078e0260 */
[----:B------:R-:W-:Y:S02]  /*44d0*/  SEL R0, RZ, 0x1, P0 ;  /* 0x00000001ff007807 */ /* 0x000fe40000000000 */
[----:B------:R-:W-:Y:S01]  /*44e0*/  LOP3.LUT R31, R31, 0x1, RZ, 0x3c, !PT ;  /* 0x000000011f1f7812 */ /* 0x000fe200078e3cff */
[----:B------:R-:W-:Y:S01]  /*44f0*/  IMAD.U32 R10, RZ, RZ, UR9 ;  /* 0x00000009ff0a7e24 */ /* 0x000fe2000f8e00ff */
[----:B------:R-:W-:Y:S01]  /*4500*/  @!UP1 UIADD3 UR9, UPT, UPT, UR7, 0x58, URZ ;  /* 0x0000005807099890 */ /* 0x000fe2000fffe0ff */
[----:B------:R-:W-:Y:S02]  /*4510*/  LOP3.LUT R29, R29, R0, RZ, 0x3c, !PT ;  /* 0x000000001d1d7212 */ /* 0x000fe400078e3cff */
[----:B------:R-:W-:Y:S02]  /*4520*/  SEL R30, R30, RZ, P0 ;  /* 0x000000ff1e1e7207 */ /* 0x000fe40000000000 */
[----:B------:R-:W-:Y:S01]  /*4530*/  IMAD.U32 R11, RZ, RZ, UR8 ;  /* 0x00000008ff0b7e24 */ /* 0x000fe2000f8e00ff */
[----:B------:R-:W-:Y:S01]  /*4540*/  @!P4 R2UR UR14, R10 ;  /* 0x000000000a0ec2ca */ /* 0x000fe200000e0000 */
[----:B------:R-:W-:Y:S01]  /*4550*/  @!UP1 UIADD3 UR8, UPT, UPT, UR7, 0x1200, URZ ;  /* 0x0000120007089890 */ /* 0x000fe2000fffe0ff */
[----:B------:R-:W-:Y:S02]  /*4560*/  VOTEU.ALL UP1, P4 ;  /* 0x0000000000ff7886 */ /* 0x000fe40002020000 */
[----:B------:R-:W-:Y:S11]  /*4570*/  @!P4 R2UR UR15, R11 ;  /* 0x000000000b0fc2ca */ /* 0x000ff600000e0000 */
[----:B------:R-:W-:Y:S02]  /*4580*/  @!UPT UIADD3 URZ, UPT, UPT, URZ, URZ, URZ ;  /* 0x000000fffffff290 */ /* 0x000fe4000fffe0ff */
[----:B------:R2:W-:Y:S01]  /*4590*/  @!UP1 UTMALDG.3D [UR8], [UR14], desc[UR20] ;  /* 0x000014080e0095b4 */ /* 0x0005e20008011000 */
[----:B------:R2:W-:Y:S01]  /*45a0*/  @!P4 SYNCS.ARRIVE.TRANS64.RED.A0TR RZ, [UR7+0x58], R23 ;  /* 0x00005817ffffc9a7 */ /* 0x0005e20008300407 */
[----:B------:R-:W-:Y:S01]  /*45b0*/  UPLOP3.LUT UP1, UPT, UPT, UPT, UPT, 0x80, 0x8 ;  /* 0x000000000008789c */ /* 0x000fe20003f2f070 */
[----:B------:R-:W-:Y:S01]  /*45c0*/  SYNCS.ARRIVE.TRANS64.RED.A1T0 RZ, [UR13], RZ ;  /* 0x000000ffffff79a7 */ /* 0x000fe2000810040d */
[----:B------:R-:W-:Y:S09]  /*45d0*/  @P3 BRA `(.L_x_77) ;  /* 0xfffffff400503947 */ /* 0x000ff2000383ffff */
[----:B------:R-:W-:-:S04]  /*45e0*/  SHF.L.U32 R3, R31, 0x1f, RZ ;  /* 0x0000001f1f037819 */ /* 0x000fc800000006ff */
[----:B------:R-:W1:Y:S02]  /*45f0*/  SYNCS.PHASECHK.TRANS64.TRYWAIT P0, [UR7+0x60], R3 ;  /* 0x00006003ff0075a7 */ /* 0x000e640008001107 */
[----:B-1----:R-:W-:Y:S05]  /*4600*/  @!P0 BRA `(.L_x_78) ;  /* 0x0000003000e88947 */ /* 0x002fea0003800000 */
.L_x_142:
[----:B-1----:R-:W-:-:S07]  /*4610*/  MOV R0, UR7 ;  /* 0x0000000700007c02 */ /* 0x002fce0008000f00 */
.L_x_79:
[----:B-1----:R-:W-:-:S04]  /*4620*/  SHF.L.U32 R3, R31, 0x1f, RZ ;  /* 0x0000001f1f037819 */ /* 0x002fc800000006ff */
[----:B------:R1:W3:Y:S03]  /*4630*/  SYNCS.PHASECHK.TRANS64.TRYWAIT P0, [R0+URZ+0x68], R3 ;  /* 0x00006803000075a7 */ /* 0x0002e600080011ff */
[----:B---3--:R-:W-:Y:S05]  /*4640*/  @!P0 NANOSLEEP.SYNCS 0x989680 ;  /* 0x009896800000895d */ /* 0x008fea0003900000 */
[----:B------:R-:W3:Y:S02]  /*4650*/  @!P0 SYNCS.PHASECHK.TRANS64 P0, [R0+URZ+0x68], R3 ;  /* 0x00006803000085a7 */ /* 0x000ee400080010ff */
[----:B--23--:R-:W-:Y:S05]  /*4660*/  @P0 EXIT ;  /* 0x000000000000094d */ /* 0x00cfea0003800000 */
[----:B------:R-:W-:Y:S05]  /*4670*/  BRA `(.L_x_79) ;  /* 0xfffffffc00e87947 */ /* 0x000fea000383ffff */
.L_x_68:
[----:B------:R-:W-:-:S06]  /*4680*/  UISETP.GE.AND UP1, UPT, UR8, 0x4, UPT ;  /* 0x000000040800788c */ /* 0x000fcc000bf26270 */
[----:B------:R-:W-:-:S13]  /*4690*/  PLOP3.LUT P0, PT, PT, PT, UP1, 0x80, 0x8 ;  /* 0x000000000008781c */ /* 0x000fda0003f0f018 */
[----:B------:R-:W-:Y:S05]  /*46a0*/  @!P0 EXIT ;  /* 0x000000000000894d */ /* 0x000fea0003800000 */
[----:B------:R-:W-:Y:S01]  /*46b0*/  BAR.SYNC.DEFER_BLOCKING 0x6, 0xa0 ;  /* 0x0182800000007b1d */ /* 0x000fe20000010000 */
[C---:B------:R-:W-:Y:S01]  /*46c0*/  IMAD.SHL.U32 R7, R108.reuse, 0x40, RZ ;  /* 0x000000406c077824 */ /* 0x040fe200078e00ff */
[C---:B------:R-:W-:Y:S01]  /*46d0*/  LOP3.LUT R110, R108.reuse, 0x60, RZ, 0xc0, !PT ;  /* 0x000000606c6e7812 */ /* 0x040fe200078ec0ff */
[C---:B------:R-:W-:Y:S01]  /*46e0*/  IMAD.SHL.U32 R100, R108.reuse, 0x20, RZ ;  /* 0x000000206c647824 */ /* 0x040fe200078e00ff */
[----:B------:R-:W-:Y:S01]  /*46f0*/  CS2R R106, SRZ ;  /* 0x00000000006a7805 */ /* 0x000fe2000001ff00 */
[C---:B------:R-:W-:Y:S01]  /*4700*/  IMAD.SHL.U32 R0, R108.reuse, 0x2, RZ ;  /* 0x000000026c007824 */ /* 0x040fe200078e00ff */
[----:B------:R-:W-:Y:S02]  /*4710*/  UMOV UR49, 0x400 ;  /* 0x0000040000317882 */ /* 0x000fe40000000000 */
[----:B------:R-:W1:Y:S01]  /*4720*/  LDC R99, c[0x0][0x370] ;  /* 0x0000dc00ff637b82 */ /* 0x000e620000000800 */
[----:B------:R-:W-:Y:S01]  /*4730*/  ULEA UR49, UR37, UR49, 0x18 ;  /* 0x0000003125317291 */ /* 0x000fe2000f8ec0ff */
[----:B------:R-:W-:Y:S01]  /*4740*/  LOP3.LUT R5, R7, 0x180, RZ, 0xc0, !PT ;  /* 0x0000018007057812 */ /* 0x000fe200078ec0ff */
[----:B------:R-:W-:Y:S01]  /*4750*/  IMAD.U32 R46, R108, 0x10000, RZ ;  /* 0x000100006c2e7824 */ /* 0x000fe200078e00ff */
[----:B------:R-:W-:Y:S01]  /*4760*/  LOP3.LUT R100, R100, 0xc00, RZ, 0xc0, !PT ;  /* 0x00000c0064647812 */ /* 0x000fe200078ec0ff */
[----:B------:R-:W-:Y:S01]  /*4770*/  UIADD3 UR4, UPT, UPT, UR49, 0x2200, URZ ;  /* 0x0000220031047890 */ /* 0x000fe2000fffe0ff */
[----:B------:R-:W-:Y:S01]  /*4780*/  LOP3.LUT R0, R5, 0x20, R0, 0xf8, !PT ;  /* 0x0000002005007812 */ /* 0x000fe200078ef800 */
[----:B------:R-:W-:Y:S01]  /*4790*/  IMAD.SHL.U32 R5, R108, 0x8, RZ ;  /* 0x000000086c057824 */ /* 0x000fe200078e00ff */
[----:B------:R-:W2:Y:S01]  /*47a0*/  LDC R42, c[0x0][0xb0c] ;  /* 0x0002c300ff2a7b82 */ /* 0x000ea20000000800 */
[----:B------:R-:W-:Y:S01]  /*47b0*/  LOP3.LUT R100, R100, 0x40, R7, 0xf8, !PT ;  /* 0x0000004064647812 */ /* 0x000fe200078ef807 */
[----:B------:R-:W-:Y:S01]  /*47c0*/  IMAD.MOV.U32 R44, RZ, RZ, RZ ;  /* 0x000000ffff2c7224 */ /* 0x000fe200078e00ff */
[----:B------:R-:W-:Y:S01]  /*47d0*/  LOP3.LUT R46, R46, 0x600000, RZ, 0xc0, !PT ;  /* 0x006000002e2e7812 */ /* 0x000fe200078ec0ff */
[----:B------:R-:W-:Y:S01]  /*47e0*/  IMAD.MOV.U32 R112, RZ, RZ, RZ ;  /* 0x000000ffff707224 */ /* 0x000fe200078e00ff */
[----:B------:R-:W-:-:S02]  /*47f0*/  LOP3.LUT R108, R108, 0x2, RZ, 0xc0, !PT ;  /* 0x000000026c6c7812 */ /* 0x000fc400078ec0ff */
[----:B------:R-:W-:Y:S02]  /*4800*/  CS2R R104, SRZ ;  /* 0x0000000000687805 */ /* 0x000fe4000001ff00 */
[----:B------:R-:W-:Y:S01]  /*4810*/  LOP3.LUT R5, R0, 0x30, R5, 0x78, !PT ;  /* 0x0000003000057812 */ /* 0x000fe200078e7805 */
[----:B------:R-:W4:Y:S01]  /*4820*/  LDC R97, c[0x0][0xb20] ;  /* 0x0002c800ff617b82 */ /* 0x000f220000000800 */
[----:B------:R-:W3:Y:S01]  /*4830*/  LDS R3, [UR49+0x130] ;  /* 0x00013031ff037984 */ /* 0x000ee20008000800 */
[----:B------:R-:W-:Y:S01]  /*4840*/  LOP3.LUT R100, R100, 0x200, R7, 0xf8, !PT ;  /* 0x0000020064647812 */ /* 0x000fe200078ef807 */
[----:B------:R-:W-:Y:S01]  /*4850*/  IMAD.MOV R102, RZ, RZ, -R108 ;  /* 0x000000ffff667224 */ /* 0x000fe200078e0a6c */
[----:B------:R-:W1:Y:S01]  /*4860*/  LDCU.64 UR52, c[0x0][0x348] ;  /* 0x00006900ff3477ac */ /* 0x000e620008000a00 */
[----:B------:R-:W-:Y:S01]  /*4870*/  IMAD.U32 R109, RZ, RZ, UR4 ;  /* 0x00000004ff6d7e24 */ /* 0x000fe2000f8e00ff */
[----:B------:R-:W-:Y:S02]  /*4880*/  LOP3.LUT R100, R100, R5, RZ, 0xfc, !PT ;  /* 0x0000000564647212 */ /* 0x000fe400078efcff */
[----:B------:R-:W1:Y:S01]  /*4890*/  LDC R41, c[0x0][0xb30] ;  /* 0x0002cc00ff297b82 */ /* 0x000e620000000800 */
[----:B------:R-:W1:Y:S01]  /*48a0*/  LDCU.64 UR38, c[0x0][0x888] ;  /* 0x00011100ff2677ac */ /* 0x000e620008000a00 */
[----:B------:R-:W1:Y:S06]  /*48b0*/  LDCU.64 UR44, c[0x0][0x890] ;  /* 0x00011200ff2c77ac */ /* 0x000e6c0008000a00 */
[----:B------:R-:W1:Y:S01]  /*48c0*/  LDC.64 R92, c[0x0][0xb10] ;  /* 0x0002c400ff5c7b82 */ /* 0x000e620000000a00 */
[----:B------:R-:W-:-:S07]  /*48d0*/  UIADD3 UR48, UPT, UPT, UR49, 0x200, URZ ;  /* 0x0000020031307890 */ /* 0x000fce000fffe0ff */
[----:B------:R-:W1:Y:S08]  /*48e0*/  LDC.64 R38, c[0x0][0xb18] ;  /* 0x0002c600ff267b82 */ /* 0x000e700000000a00 */
[----:B------:R-:W1:Y:S08]  /*48f0*/  LDC.64 R36, c[0x0][0xb28] ;  /* 0x0002ca00ff247b82 */ /* 0x000e700000000a00 */
[----:B------:R-:W1:Y:S01]  /*4900*/  LDC.64 R90, c[0x0][0x8b0] ;  /* 0x00022c00ff5a7b82 */ /* 0x000e620000000a00 */
[----:B---3--:R-:W-:-:S07]  /*4910*/  IMAD.IADD R46, R3, 0x1, R46 ;  /* 0x00000001032e7824 */ /* 0x008fce00078e022e */
[----:B------:R-:W3:Y:S08]  /*4920*/  LDC.64 R88, c[0x0][0x8a8] ;  /* 0x00022a00ff587b82 */ /* 0x000ef00000000a00 */
[----:B--2-4-:R-:W1:Y:S02]  /*4930*/  LDC R98, c[0x0][0x374] ;  /* 0x0000dd00ff627b82 */ /* 0x014e640000000800 */
.L_x_105:
[----:B------:R-:W-:Y:S02]  /*4940*/  LEA R0, R112, UR49, 0x3 ;  /* 0x0000003170007c11 */ /* 0x000fe4000f8e18ff */
[----:B------:R-:W-:Y:S02]  /*4950*/  SHF.L.U32 R3, R106, 0x1f, RZ ;  /* 0x0000001f6a037819 */ /* 0x000fe400000006ff */
[----:B------:R-:W-:Y:S02]  /*4960*/  LEA R16, R112, UR49, 0x4 ;  /* 0x0000003170107c11 */ /* 0x000fe4000f8e20ff */
[----:B------:R-:W2:Y:S02]  /*4970*/  SYNCS.PHASECHK.TRANS64.TRYWAIT P0, [R0+URZ+0x80], R3 ;  /* 0x00008003000075a7 */ /* 0x000ea400080011ff */
[----:B-12---:R-:W-:Y:S05]  /*4980*/  @!P0 BRA `(.L_x_80) ;  /* 0x0000003000208947 */ /* 0x006fea0003800000 */
.L_x_143:
[----:B------:R-:W4:Y:S01]  /*4990*/  LDC.64 R12, c[0x0][0xb10] ;  /* 0x0002c400ff0c7b82 */ /* 0x000f220000000a00 */
[----:B------:R-:W3:Y:S01]  /*49a0*/  LDS.128 R16, [R16+0x110] ;  /* 0x0001100010107984 */ /* 0x000ee20000000c00 */
[----:B-1----:R-:W-:Y:S01]  /*49b0*/  ISETP.NE.AND P1, PT, R41, 0x1, PT ;  /* 0x000000012900780c */ /* 0x002fe20003f25270 */
[----:B--2---:R-:W-:Y:S01]  /*49c0*/  VIADD R0, R0, 0x90 ;  /* 0x0000009000007836 */ /* 0x004fe20000000000 */
[----:B------:R-:W-:Y:S04]  /*49d0*/  ISETP.GE.AND P0, PT, R40, 0x1, PT ;  /* 0x000000012800780c */ /* 0x000fe80003f06270 */
[----:B------:R-:W1:Y:S01]  /*49e0*/  LDC.64 R10, c[0x0][0xb18] ;  /* 0x0002c600ff0a7b82 */ /* 0x000e620000000a00 */
[----:B------:R-:W-:Y:S01]  /*49f0*/  PRMT R0, RZ, 0x654, R0 ;  /* 0x00000654ff007816 */ /* 0x000fe20000000000 */
[----:B------:R-:W-:Y:S01]  /*4a00*/  @!PT LDS RZ, [RZ] ;  /* 0x00000000fffff984 */ /* 0x000fe20000000800 */
[----:B------:R-:W-:Y:S01]  /*4a10*/  @!PT LDS RZ, [RZ] ;  /* 0x00000000fffff984 */ /* 0x000fe20000000800 */
[----:B------:R-:W-:Y:S01]  /*4a20*/  @!PT LDS RZ, [RZ] ;  /* 0x00000000fffff984 */ /* 0x000fe20000000800 */
[----:B------:R-:W-:Y:S01]  /*4a30*/  @!PT LDS RZ, [RZ] ;  /* 0x00000000fffff984 */ /* 0x000fe20000000800 */
[----:B------:R2:W-:Y:S06]  /*4a40*/  MEMBAR.ALL.CTA ;  /* 0x0000000000007992 */ /* 0x0005ec0000008000 */
[----:B--2---:R-:W2:Y:S01]  /*4a50*/  FENCE.VIEW.ASYNC.S ;  /* 0x00000000000073c6 */ /* 0x004ea20000000000 */
[----:B------:R-:W1:Y:S08]  /*4a60*/  @!P1 LDC R14, c[0x0][0xb20] ;  /* 0x0002c800ff0e9b82 */ /* 0x000e700000000800 */
[----:B------:R-:W1:Y:S01]  /*4a70*/  @!P1 LDC R9, c[0x0][0xb0c] ;  /* 0x0002c300ff099b82 */ /* 0x000e620000000800 */
[----:B--2---:R2:W-:Y:S01]  /*4a80*/  SYNCS.ARRIVE.TRANS64.RED.A1T0 RZ, [R0+URZ], RZ ;  /* 0x000000ff00ff79a7 */ /* 0x0045e200081004ff */
[----:B---3--:R-:W-:Y:S04]  /*4a90*/  LOP3.LUT P4, RZ, R18, 0x1, RZ, 0xc0, !PT ;  /* 0x0000000112ff7812 */ /* 0x008fe8000788c0ff */
[----:B------:R-:W-:Y:S09]  /*4aa0*/  P2R R111, PR, RZ, 0x10 ;  /* 0x00000010ff6f7803 */ /* 0x000ff20000000000 */
[----:B------:R-:W-:Y:S02]  /*4ab0*/  @P4 MOV R45, R16 ;  /* 0x00000010002d4202 */ /* 0x000fe40000000f00 */
[----:B------:R-:W-:Y:S01]  /*4ac0*/  @P4 LOP3.LUT R43, R17, 0xffff, RZ, 0xc0, !PT ;  /* 0x0000ffff112b4812 */ /* 0x000fe200078ec0ff */
[----:B--2-4-:R-:W-:Y:S06]  /*4ad0*/  @!P0 BRA `(.L_x_81) ;  /* 0x0000000000a48947 */ /* 0x014fec0003800000 */
[----:B------:R-:W-:Y:S01]  /*4ae0*/  IMAD.HI.U32 R24, R98, R39, RZ ;  /* 0x0000002762187227 */ /* 0x000fe200078e00ff */
[----:B------:R-:W-:Y:S02]  /*4af0*/  ISETP.NE.AND P0, PT, R38, 0x1, PT ;  /* 0x000000012600780c */ /* 0x000fe40003f05270 */
[----:B------:R-:W-:Y:S01]  /*4b00*/  ISETP.NE.AND P2, PT, R40, 0x1, PT ;  /* 0x000000012800780c */ /* 0x000fe20003f45270 */
[-C--:B------:R-:W-:Y:S01]  /*4b10*/  IMAD.HI.U32 R22, R99, R92.reuse, RZ ;  /* 0x0000005c63167227 */ /* 0x080fe200078e00ff */
[----:B------:R-:W-:Y:S02]  /*4b20*/  SHF.R.U32.HI R23, RZ, R97, R24 ;  /* 0x00000061ff177219 */ /* 0x000fe40000011618 */
[----:B------:R-:W-:Y:S01]  /*4b30*/  ISETP.NE.AND P3, PT, R42, 0x1, PT ;  /* 0x000000012a00780c */ /* 0x000fe20003f65270 */
[----:B------:R-:W-:Y:S01]  /*4b40*/  IMAD.HI.U32 R28, R43, R39, RZ ;  /* 0x000000272b1c7227 */ /* 0x000fe200078e00ff */
[----:B------:R-:W-:Y:S02]  /*4b50*/  SHF.R.U32.HI R22, RZ, R93, R22 ;  /* 0x0000005dff167219 */ /* 0x000fe40000011616 */
[----:B------:R-:W-:Y:S01]  /*4b60*/  SEL R3, R98, R23, !P0 ;  /* 0x0000001762037207 */ /* 0x000fe20004000000 */
[----:B------:R-:W-:Y:S01]  /*4b70*/  IMAD.HI.U32 R26, R45, R92, RZ ;  /* 0x0000005c2d1a7227 */ /* 0x000fe200078e00ff */
[----:B------:R-:W-:Y:S03]  /*4b80*/  SEL R7, R99, R22, !P3 ;  /* 0x0000001663077207 */ /* 0x000fe60005800000 */
[-C--:B------:R-:W-:Y:S01]  /*4b90*/  IMAD.HI.U32 R22, R3, R36.reuse, RZ ;  /* 0x0000002403167227 */ /* 0x080fe200078e00ff */
[----:B------:R-:W-:Y:S03]  /*4ba0*/  SHF.R.U32.HI R26, RZ, R93, R26 ;  /* 0x0000005dff1a7219 */ /* 0x000fe6000001161a */
[----:B------:R-:W-:Y:S01]  /*4bb0*/  IMAD.HI.U32 R24, R7, R36, RZ ;  /* 0x0000002407187227 */ /* 0x000fe200078e00ff */
[----:B------:R-:W-:Y:S02]  /*4bc0*/  @P2 SHF.R.U32.HI R3, RZ, R37, R22 ;  /* 0x00000025ff032219 */ /* 0x000fe40000011616 */
[----:B------:R-:W-:Y:S02]  /*4bd0*/  SHF.R.U32.HI R22, RZ, R97, R28 ;  /* 0x00000061ff167219 */ /* 0x000fe4000001161c */
[----:B------:R-:W-:Y:S01]  /*4be0*/  @P2 SHF.R.U32.HI R7, RZ, R37, R24 ;  /* 0x00000025ff072219 */ /* 0x000fe20000011618 */
[C---:B------:R-:W-:Y:S01]  /*4bf0*/  IMAD R2, R40.reuse, R3, RZ ;  /* 0x0000000328027224 */ /* 0x040fe200078e02ff */
[----:B------:R-:W-:Y:S02]  /*4c00*/  SEL R5, R43, R22, !P0 ;  /* 0x000000162b057207 */ /* 0x000fe40004000000 */
[----:B------:R-:W-:Y:S01]  /*4c10*/  SEL R3, R45, R26, !P3 ;  /* 0x0000001a2d037207 */ /* 0x000fe20005800000 */
[----:B------:R-:W-:Y:S01]  /*4c20*/  IMAD R4, R40, R7, RZ ;  /* 0x0000000728047224 */ /* 0x000fe200078e02ff */
[C---:B------:R-:W-:Y:S01]  /*4c30*/  ISETP.GE.AND P0, PT, R5.reuse, R2, PT ;  /* 0x000000020500720c */ /* 0x040fe20003f06270 */
[----:B------:R-:W-:Y:S03]  /*4c40*/  IMAD.HI.U32 R6, R5, R36, RZ ;  /* 0x0000002405067227 */ /* 0x000fe600078e00ff */
[----:B------:R-:W-:Y:S01]  /*4c50*/  ISETP.GE.OR P0, PT, R3, R4, P0 ;  /* 0x000000040300720c */ /* 0x000fe20000706670 */
[----:B------:R-:W-:Y:S01]  /*4c60*/  IMAD.MOV R4, RZ, RZ, -R3 ;  /* 0x000000ffff047224 */ /* 0x000fe200078e0a03 */
[-C--:B------:R-:W-:Y:S03]  /*4c70*/  SHF.R.U32.HI R6, RZ, R37.reuse, R6 ;  /* 0x00000025ff067219 */ /* 0x080fe60000011606 */
[----:B------:R-:W-:Y:S01]  /*4c80*/  IMAD R45, R42, R4, R45 ;  /* 0x000000042a2d7224 */ /* 0x000fe200078e022d */
[----:B------:R-:W-:Y:S05]  /*4c90*/  SEL R15, R5, R6, !P2 ;  /* 0x00000006050f7207 */ /* 0x000fea0005000000 */
[----:B------:R-:W-:Y:S02]  /*4ca0*/  IMAD.MOV R6, RZ, RZ, -R15 ;  /* 0x000000ffff067224 */ /* 0x000fe400078e0a0f */
[C---:B------:R-:W-:Y:S04]  /*4cb0*/  @!P0 IMAD.HI.U32 R2, R3.reuse, R36, RZ ;  /* 0x0000002403028227 */ /* 0x040fe800078e00ff */
[----:B------:R-:W-:Y:S01]  /*4cc0*/  IMAD R6, R40, R6, R5 ;  /* 0x0000000628067224 */ /* 0x000fe200078e0205 */
[----:B------:R-:W-:Y:S04]  /*4cd0*/  @!P0 SHF.R.U32.HI R2, RZ, R37, R2 ;  /* 0x00000025ff028219 */ /* 0x000fe80000011602 */
[----:B------:R-:W-:Y:S02]  /*4ce0*/  @!P0 SEL R0, R3, R2, !P2 ;  /* 0x0000000203008207 */ /* 0x000fe40005000000 */
[----:B------:R-:W-:Y:S02]  /*4cf0*/  IADD3 R2, PT, PT, -R5, RZ, RZ ;  /* 0x000000ff05027210 */ /* 0x000fe40007ffe1ff */
[----:B------:R-:W-:Y:S01]  /*4d00*/  @!P0 IADD3 R8, PT, PT, R15, -R0, RZ ;  /* 0x800000000f088210 */ /* 0x000fe20007ffe0ff */
[----:B------:R-:W-:Y:S02]  /*4d10*/  @!P0 IMAD R0, R7, R6, R0 ;  /* 0x0000000607008224 */ /* 0x000fe400078e0200 */
[----:B------:R-:W-:Y:S02]  /*4d20*/  IMAD R43, R38, R2, R43 ;  /* 0x00000002262b7224 */ /* 0x000fe400078e022b */
[----:B------:R-:W-:Y:S02]  /*4d30*/  @!P0 IMAD R5, R8, R40, R3 ;  /* 0x0000002808058224 */ /* 0x000fe400078e0203 */
[----:B------:R-:W-:Y:S04]  /*4d40*/  @!P0 IMAD.MOV.U32 R3, RZ, RZ, R0 ;  /* 0x000000ffff038224 */ /* 0x000fe800078e0000 */
[----:B------:R-:W-:Y:S02]  /*4d50*/  IMAD R45, R3, R42, R45 ;  /* 0x0000002a032d7224 */ /* 0x000fe400078e022d */
[----:B------:R-:W-:Y:S07]  /*4d60*/  IMAD R43, R5, R38, R43 ;  /* 0x00000026052b7224 */ /* 0x000fee00078e022b */
.L_x_81:
[----:B-1----:R-:W-:Y:S01]  /*4d70*/  @!P1 ISETP.NE.AND P0, PT, R10, 0x1, PT ;  /* 0x000000010a00980c */ /* 0x002fe20003f05270 */
[----:B------:R-:W-:Y:S01]  /*4d80*/  @!P1 IMAD.HI.U32 R0, R45, R12, RZ ;  /* 0x0000000c2d009227 */ /* 0x000fe200078e00ff */
[----:B------:R-:W-:Y:S01]  /*4d90*/  @!P1 ISETP.NE.AND P2, PT, R9, 0x1, PT ;  /* 0x000000010900980c */ /* 0x000fe20003f45270 */
[----:B------:R-:W-:Y:S01]  /*4da0*/  ULOP3.LUT UP0, URZ, UR48, 0x1b0, URZ, 0xc0, !UPT ;  /* 0x000001b030ff7892 */ /* 0x000fe2000f80c0ff */
[----:B------:R-:W-:Y:S01]  /*4db0*/  R2UR UR42, R21 ;  /* 0x00000000152a72ca */ /* 0x000fe200000e0000 */
[----:B------:R-:W-:Y:S01]  /*4dc0*/  @!P1 IMAD.HI.U32 R3, R43, R11, RZ ;  /* 0x0000000b2b039227 */ /* 0x000fe200078e00ff */
[----:B------:R-:W-:Y:S02]  /*4dd0*/  @!P1 SHF.R.U32.HI R0, RZ, R13, R0 ;  /* 0x0000000dff009219 */ /* 0x000fe40000011600 */
[----:B------:R-:W-:Y:S01]  /*4de0*/  R2UR UR41, R20 ;  /* 0x00000000142972ca */ /* 0x000fe200000e0000 */
[----:B------:R-:W-:Y:S01]  /*4df0*/  VIADD R112, R112, 0x1 ;  /* 0x0000000170707836 */ /* 0x000fe20000000000 */
[----:B------:R-:W-:Y:S02]  /*4e00*/  @!P1 SHF.R.U32.HI R2, RZ, R14, R3 ;  /* 0x0000000eff029219 */ /* 0x000fe40000011603 */
[----:B------:R-:W-:Y:S02]  /*4e10*/  @!P1 SEL R3, R45, R0, !P2 ;  /* 0x000000002d039207 */ /* 0x000fe40005000000 */
[----:B------:R-:W-:Y:S02]  /*4e20*/  @!P1 SEL R2, R43, R2, !P0 ;  /* 0x000000022b029207 */ /* 0x000fe40004000000 */
[----:B------:R-:W-:Y:S01]  /*4e30*/  @P4 SHF.R.U32.HI R103, RZ, 0x10, R17 ;  /* 0x00000010ff674819 */ /* 0x000fe20000011611 */
[----:B------:R-:W-:Y:S02]  /*4e40*/  USHF.L.U32 UR42, UR42, 0x6, URZ ;  /* 0x000000062a2a7899 */ /* 0x000fe400080006ff */
[----:B------:R-:W-:Y:S02]  /*4e50*/  @!P1 IMAD.IADD R0, R2, 0x1, -R3 ;  /* 0x0000000102009824 */ /* 0x000fe400078e0a03 */
[----:B------:R-:W-:Y:S01]  /*4e60*/  @!P1 IMAD.IADD R2, R3, 0x1, -R2 ;  /* 0x0000000103029824 */ /* 0x000fe200078e0a02 */
[----:B------:R-:W-:Y:S01]  /*4e70*/  USHF.L.U32 UR41, UR41, 0x7, URZ ;  /* 0x0000000729297899 */ /* 0x000fe200080006ff */
[----:B------:R-:W-:Y:S02]  /*4e80*/  @!P1 IMAD R45, R0, R9, R45 ;  /* 0x00000009002d9224 */ /* 0x000fe400078e022d */
[----:B------:R-:W-:Y:S01]  /*4e90*/  @!P1 IMAD R43, R2, R10, R43 ;  /* 0x0000000a022b9224 */ /* 0x000fe200078e022b */
[----:B------:R-:W-:Y:S08]  /*4ea0*/  BRA.U !UP0, `(.L_x_82) ;  /* 0x0000000108407547 */ /* 0x000ff0000b800000 */
[----:B------:R-:W1:Y:S01]  /*4eb0*/  LDCU.64 UR8, c[0x4][0x80] ;  /* 0x01001000ff0877ac */ /* 0x000e620008000a00 */
[----:B------:R-:W-:Y:S01]  /*4ec0*/  MOV R3, 0x0 ;  /* 0x0000000000037802 */ /* 0x000fe20000000f00 */
[----:B------:R-:W-:Y:S02]  /*4ed0*/  HFMA2 R12, -RZ, RZ, 0, 5.9604644775390625e-08 ;  /* 0x00000001ff0c7431 */ /* 0x000fe400000001ff */
[----:B------:R-:W-:Y:S02]  /*4ee0*/  IMAD.MOV.U32 R8, RZ, RZ, 0x70 ;  /* 0x00000070ff087424 */ /* 0x000fe400078e00ff */
[----:B------:R-:W-:Y:S01]  /*4ef0*/  IMAD.MOV.U32 R13, RZ, RZ, RZ ;  /* 0x000000ffff0d7224 */ /* 0x000fe200078e00ff */
[----:B------:R-:W2:Y:S01]  /*4f00*/  LDCU.64 UR6, c[0x4][0x88] ;  /* 0x01001100ff0677ac */ /* 0x000ea20008000a00 */
[----:B------:R-:W3:Y:S01]  /*4f10*/  LDC.64 R2, c[0x4][R3] ;  /* 0x0100000003027b82 */ /* 0x000ee20000000a00 */
[----:B------:R-:W4:Y:S01]  /*4f20*/  LDCU.64 UR4, c[0x4][0x8] ;  /* 0x01000100ff0477ac */ /* 0x000f220008000a00 */
[----:B-1----:R-:W-:Y:S01]  /*4f30*/  MOV R5, UR9 ;  /* 0x0000000900057c02 */ /* 0x002fe20008000f00 */
[----:B------:R-:W-:Y:S01]  /*4f40*/  IMAD.U32 R4, RZ, RZ, UR8 ;  /* 0x00000008ff047e24 */ /* 0x000fe2000f8e00ff */
[----:B--2---:R-:W-:Y:S01]  /*4f50*/  MOV R7, UR7 ;  /* 0x0000000700077c02 */ /* 0x004fe20008000f00 */
[----:B------:R-:W-:Y:S01]  /*4f60*/  IMAD.U32 R6, RZ, RZ, UR6 ;  /* 0x00000006ff067e24 */ /* 0x000fe2000f8e00ff */
[----:B----4-:R-:W-:Y:S01]  /*4f70*/  MOV R11, UR5 ;  /* 0x00000005000b7c02 */ /* 0x010fe20008000f00 */
[----:B------:R-:W-:Y:S02]  /*4f80*/  IMAD.U32 R10, RZ, RZ, UR4 ;  /* 0x00000004ff0a7e24 */ /* 0x000fe4000f8e00ff */
[----:B------:R-:W-:Y:S07]  /*4f90*/  LEPC R20, `(.L_x_82) ;  /* 0x000000001014794e */ /* 0x000fee0000000000 */
[----:B---3-5:R-:W-:Y:S05]  /*4fa0*/  CALL.ABS.NOINC R2 ;  /* 0x0000000002007343 */ /* 0x028fea0003c00000 */
.L_x_82:
[----:B------:R-:W-:Y:S01]  /*4fb0*/  LOP3.LUT P0, RZ, R109, 0x1b0, RZ, 0xc0, !PT ;  /* 0x000001b06dff7812 */ /* 0x000fe2000780c0ff */
[----:B------:R-:W-:Y:S11]  /*4fc0*/  BSSY.RECONVERGENT B6, `(.L_x_83) ;  /* 0x0000013000067945 */ /* 0x000ff60003800200 */
[----:B------:R-:W-:Y:S01]  /*4fd0*/  @!UPT UIADD3 URZ, UPT, UPT, URZ, URZ, URZ ;  /* 0x000000fffffff290 */ /* 0x000fe2000fffe0ff */
[----:B------:R-:W-:Y:S05]  /*4fe0*/  @!P0 BRA `(.L_x_84) ;  /* 0x0000000000408947 */ /* 0x000fea0003800000 */
        /* <DEDUP_REMOVED lines=16> */
.L_x_84:
[----:B------:R-:W-:Y:S05]  /*50f0*/  BSYNC.RECONVERGENT B6 ;  /* 0x0000000000067941 */ /* 0x000fea0003800200 */
.L_x_83:
[----:B------:R-:W-:Y:S01]  /*5100*/  ISETP.NE.U32.AND P4, PT, R90, RZ, PT ;  /* 0x000000ff5a00720c */ /* 0x000fe20003f85070 */
[----:B------:R-:W-:Y:S01]  /*5110*/  UISETP.NE.AND UP2, UPT, UR50, URZ, UPT ;  /* 0x000000ff3200728c */ /* 0x000fe2000bf45270 */
[----:B------:R-:W-:Y:S01]  /*5120*/  ISETP.NE.U32.AND P2, PT, RZ, UR38, PT ;  /* 0x00000026ff007c0c */ /* 0x000fe2000bf45070 */
[----:B------:R-:W-:Y:S01]  /*5130*/  UISETP.NE.U32.AND UP1, UPT, UR44, URZ, UPT ;  /* 0x000000ff2c00728c */ /* 0x000fe2000bf25070 */
[----:B------:R-:W-:Y:S01]  /*5140*/  ISETP.NE.AND.EX P4, PT, R91, RZ, PT, P4 ;  /* 0x000000ff5b00720c */ /* 0x000fe20003f85340 */
[----:B------:R-:W-:Y:S01]  /*5150*/  UPLOP3.LUT UP0, UPT, UPT, UPT, UPT, 0x40, 0x4 ;  /* 0x000000000004789c */ /* 0x000fe20003f0e870 */
[----:B------:R-:W-:Y:S01]  /*5160*/  ISETP.NE.AND.EX P2, PT, RZ, UR39, PT, P2 ;  /* 0x00000027ff007c0c */ /* 0x000fe2000bf45320 */
[----:B------:R-:W-:Y:S01]  /*5170*/  UISETP.NE.AND.EX UP1, UPT, UR45, URZ, UPT, UP1 ;  /* 0x000000ff2d00728c */ /* 0x000fe2000bf25310 */
[----:B------:R-:W-:Y:S04]  /*5180*/  PLOP3.LUT P1, PT, PT, PT, UP2, 0x80, 0x8 ;  /* 0x000000000008781c */ /* 0x000fe80003f2f028 */
[----:B------:R-:W-:Y:S06]  /*5190*/  @UP2 UPLOP3.LUT UP0, UPT, UPT, UPT, UP1, 0x80, 0x8 ;  /* 0x000000000008289c */ /* 0x000fec0003f0f010 */
[----:B------:R-:W-:Y:S01]  /*51a0*/  PLOP3.LUT P0, PT, PT, PT, UP0, 0x80, 0x8 ;  /* 0x000000000008781c */ /* 0x000fe20003f0f008 */
[----:B------:R-:W-:Y:S01]  /*51b0*/  @!UPT UIADD3 URZ, UPT, UPT, URZ, URZ, URZ ;  /* 0x000000fffffff290 */ /* 0x000fe2000fffe0ff */
[----:B------:R-:W-:Y:S11]  /*51c0*/  BRA.U !UP1, `(.L_x_85) ;  /* 0x0000000109387547 */ /* 0x000ff6000b800000 */
[----:B------:R-:W-:Y:S01]  /*51d0*/  UISETP.NE.U32.AND UP0, UPT, UR38, URZ, UPT ;  /* 0x000000ff2600728c */ /* 0x000fe2000bf05070 */
[----:B------:R-:W-:Y:S02]  /*51e0*/  HFMA2 R0, -RZ, RZ, 0, 5.9604644775390625e-08 ;  /* 0x00000001ff007431 */ /* 0x000fe400000001ff */
[----:B------:R-:W-:Y:S01]  /*51f0*/  IMAD.MOV.U32 R95, RZ, RZ, 0x1 ;  /* 0x00000001ff5f7424 */ /* 0x000fe200078e00ff */
[----:B------:R-:W-:Y:S06]  /*5200*/  UISETP.NE.AND.EX UP0, UPT, UR39, URZ, UPT, UP0 ;  /* 0x000000ff2700728c */ /* 0x000fec000bf05300 */
[----:B------:R-:W-:Y:S05]  /*5210*/  PLOP3.LUT P3, PT, PT, PT, UP0, 0x80, 0x8 ;  /* 0x000000000008781c */ /* 0x000fea0003f6f008 */
[----:B------:R-:W1:Y:S01]  /*5220*/  @UP0 LDCU.64 UR6, c[0x0][0x888] ;  /* 0x00011100ff0607ac */ /* 0x000e620008000a00 */
[----:B------:R-:W-:Y:S07]  /*5230*/  @UP0 UIMAD UR4, UR36, UR44, URZ ;  /* 0x0000002c240402a4 */ /* 0x000fee000f8e02ff */
[----:B------:R-:W-:Y:S01]  /*5240*/  @!P3 PRMT R95, R0, 0x7610, R95 ;  /* 0x00007610005fb816 */ /* 0x000fe2000000005f */
[----:B-1----:R-:W-:Y:S03]  /*5250*/  @UP0 UIMAD.WIDE UR6, UR4, 0x4, UR6 ;  /* 0x00000004040608a5 */ /* 0x002fe6000f8e0206 */
[----:B------:R-:W1:Y:S03]  /*5260*/  @!UP0 LDCU UR4, c[0x0][0x880] ;  /* 0x00011000ff0487ac */ /* 0x000e660008000800 */
[----:B------:R-:W-:Y:S01]  /*5270*/  IMAD.U32 R2, RZ, RZ, UR6 ;  /* 0x00000006ff027e24 */ /* 0x000fe2000f8e00ff */
[----:B------:R-:W-:Y:S05]  /*5280*/  MOV R3, UR7 ;  /* 0x0000000700037c02 */ /* 0x000fea0008000f00 */
[----:B-----5:R2:W5:Y:S02]  /*5290*/  @P3 LDG.E R49, desc[UR46][R2.64] ;  /* 0x0000002e02313981 */ /* 0x020564000c1e1900 */
[----:B-12---:R-:W-:Y:S02]  /*52a0*/  @!P3 IMAD.U32 R49, RZ, RZ, UR4 ;  /* 0x00000004ff31be24 */ /* 0x006fe4000f8e00ff */
.L_x_85:
[----:B------:R-:W-:Y:S05]  /*52b0*/  @!P4 BRA `(.L_x_86) ;  /* 0x000000000020c947 */ /* 0x000fea0003800000 */
[----:B------:R-:W-:Y:S04]  /*52c0*/  ISETP.NE.U32.AND P3, PT, R88, RZ, PT ;  /* 0x000000ff5800720c */ /* 0x000fe80003f65070 */
[----:B------:R-:W-:Y:S11]  /*52d0*/  ISETP.NE.AND.EX P3, PT, R89, RZ, PT, P3 ;  /* 0x000000ff5900720c */ /* 0x000ff60003f65330 */
[----:B------:R-:W-:Y:S02]  /*52e0*/  @!UPT UIADD3 URZ, UPT, UPT, URZ, URZ, URZ ;  /* 0x000000fffffff290 */ /* 0x000fe4000fffe0ff */
[----:B------:R-:W1:Y:S01]  /*52f0*/  @P3 LDC.64 R2, c[0x0][0x8a8] ;  /* 0x00022a00ff023b82 */ /* 0x000e620000000a00 */
[----:B------:R-:W-:Y:S04]  /*5300*/  @P3 IMAD R0, R90, UR36, RZ ;  /* 0x000000245a003c24 */ /* 0x000fe8000f8e02ff */
[----:B-1----:R-:W-:Y:S05]  /*5310*/  @P3 IMAD.WIDE R2, R0, 0x4, R2 ;  /* 0x0000000400023825 */ /* 0x002fea00078e0202 */
[----:B-----5:R1:W5:Y:S02]  /*5320*/  @P3 LDG.E R47, desc[UR46][R2.64] ;  /* 0x0000002e022f3981 */ /* 0x020364000c1e1900 */
[----:B-1----:R-:W2:Y:S02]  /*5330*/  @!P3 LDC R47, c[0x0][0x8a0] ;  /* 0x00022800ff2fbb82 */ /* 0x002ea40000000800 */
.L_x_86:
[----:B-----5:R-:W-:Y:S01]  /*5340*/  FSETP.NEU.AND P4, PT, R49, RZ, PT ;  /* 0x000000ff3100720b */ /* 0x020fe20003f8d000 */
[----:B------:R-:W-:Y:S01]  /*5350*/  BSSY B1, `(.L_x_87) ;  /* 0x0000042000017945 */ /* 0x000fe20003800000 */
[----:B------:R-:W-:Y:S01]  /*5360*/  SEL R7, RZ, 0xffffffff, P2 ;  /* 0xffffffffff077807 */ /* 0x000fe20001000000 */
[----:B------:R-:W-:Y:S01]  /*5370*/  IMAD.MOV.U32 R115, RZ, RZ, 0x1 ;  /* 0x00000001ff737424 */ /* 0x000fe200078e00ff */
[----:B------:R-:W-:Y:S02]  /*5380*/  LOP3.LUT P3, RZ, R95, 0xff, RZ, 0xc0, !PT ;  /* 0x000000ff5fff7812 */ /* 0x000fe4000786c0ff */
[----:B------:R-:W-:Y:S02]  /*5390*/  CS2R R86, SRZ ;  /* 0x0000000000567805 */ /* 0x000fe4000001ff00 */
[----:B------:R-:W-:Y:S02]  /*53a0*/  @P1 SEL R4, RZ, 0xffffffff, P4 ;  /* 0xffffffffff041807 */ /* 0x000fe40002000000 */
[----:B------:R-:W-:Y:S02]  /*53b0*/  CS2R R84, SRZ ;  /* 0x0000000000547805 */ /* 0x000fe4000001ff00 */
[----:B------:R-:W-:Y:S02]  /*53c0*/  LEA R0, R105, UR49, 0x3 ;  /* 0x0000003169007c11 */ /* 0x000fe4000f8e18ff */
[----:B------:R-:W-:Y:S02]  /*53d0*/  CS2R R82, SRZ ;  /* 0x0000000000527805 */ /* 0x000fe4000001ff00 */
[----:B------:R-:W-:Y:S02]  /*53e0*/  @P0 SEL R4, R7, R4, !P3 ;  /* 0x0000000407040207 */ /* 0x000fe40005800000 */
[----:B------:R-:W-:Y:S02]  /*53f0*/  CS2R R80, SRZ ;  /* 0x0000000000507805 */ /* 0x000fe4000001ff00 */
[----:B------:R-:W-:Y:S02]  /*5400*/  LEA R113, R44, UR49, 0x3 ;  /* 0x000000312c717c11 */ /* 0x000fe4000f8e18ff */
[----:B------:R-:W-:Y:S02]  /*5410*/  @P1 LOP3.LUT R4, R4, 0x1, RZ, 0xc0, !PT ;  /* 0x0000000104041812 */ /* 0x000fe400078ec0ff */
[----:B------:R-:W-:Y:S02]  /*5420*/  SHF.L.U32 R2, R107, 0x1f, RZ ;  /* 0x0000001f6b027819 */ /* 0x000fe400000006ff */
[----:B------:R-:W-:Y:S02]  /*5430*/  ISETP.NE.U32.OR P6, PT, R4, 0x1, !P1 ;  /* 0x000000010400780c */ /* 0x000fe40004fc5470 */
[----:B------:R-:W-:Y:S02]  /*5440*/  PLOP3.LUT P2, PT, PT, PT, UP1, 0x80, 0x8 ;  /* 0x000000000008781c */ /* 0x000fe40003f4f018 */
[----:B------:R-:W-:Y:S02]  /*5450*/  LEA.HI R5, R44, R44, RZ, 0x1 ;  /* 0x0000002c2c057211 */ /* 0x000fe400078f08ff */
[----:B------:R-:W-:Y:S02]  /*5460*/  SEL R4, RZ, 0xffffffff, P4 ;  /* 0xffffffffff047807 */ /* 0x000fe40002000000 */
[----:B------:R-:W-:Y:S01]  /*5470*/  P2R R114, PR, RZ, 0x40 ;  /* 0x00000040ff727803 */ /* 0x000fe20000000000 */
[C---:B------:R-:W-:Y:S01]  /*5480*/  IMAD.SHL.U32 R3, R5.reuse, 0x40, RZ ;  /* 0x0000004005037824 */ /* 0x040fe200078e00ff */
[----:B------:R-:W-:Y:S03]  /*5490*/  LOP3.LUT R5, R5, 0xffe, RZ, 0xc0, !PT ;  /* 0x00000ffe05057812 */ /* 0x000fe600078ec0ff */
[----:B------:R-:W-:Y:S02]  /*54a0*/  @P6 SHF.L.U32 R9, R104, 0x1f, RZ ;  /* 0x0000001f68096819 */ /* 0x000fe400000006ff */
[----:B------:R-:W-:Y:S01]  /*54b0*/  @P2 SEL R4, R7, R4, !P3 ;  /* 0x0000000407042207 */ /* 0x000fe20005800000 */
[----:B------:R-:W-:Y:S01]  /*54c0*/  IMAD.IADD R48, R44, 0x1, -R5 ;  /* 0x000000012c307824 */ /* 0x000fe200078e0a05 */
[----:B------:R-:W1:Y:S01]  /*54d0*/  @P6 SYNCS.PHASECHK.TRANS64.TRYWAIT P1, [R0+URZ+0x50], R9 ;  /* 0x00005009000065a7 */ /* 0x000e6200080211ff */
[----:B------:R-:W-:Y:S02]  /*54e0*/  LOP3.LUT R3, R3, 0xffffff80, RZ, 0xc0, !PT ;  /* 0xffffff8003037812 */ /* 0x000fe400078ec0ff */
[----:B------:R-:W-:Y:S03]  /*54f0*/  LOP3.LUT R4, R4, 0x1, RZ, 0xc0, !PT ;  /* 0x0000000104047812 */ /* 0x000fe600078ec0ff */
[----:B------:R-:W-:Y:S01]  /*5500*/  IMAD.IADD R3, R46, 0x1, R3 ;  /* 0x000000012e037824 */ /* 0x000fe200078e0203 */
[----:B------:R-:W-:Y:S03]  /*5510*/  ISETP.NE.U32.AND P5, PT, R4, 0x1, PT ;  /* 0x000000010400780c */ /* 0x000fe60003fa5070 */
[----:B------:R-:W-:Y:S01]  /*5520*/  IMAD R48, R48, 0x100000, R3 ;  /* 0x0010000030307824 */ /* 0x000fe200078e0203 */
[----:B------:R-:W-:Y:S01]  /*5530*/  P2R R124, PR, RZ, 0x20 ;  /* 0x00000020ff7c7803 */ /* 0x000fe20000000000 */
[----:B------:R3:W4:Y:S01]  /*5540*/  SYNCS.PHASECHK.TRANS64.TRYWAIT P0, [R113+URZ+0xa0], R2 ;  /* 0x0000a002710075a7 */ /* 0x00072200080011ff */
[----:B-1----:R-:W-:Y:S01]  /*5550*/  @P6 SEL R115, RZ, 0x1, !P1 ;  /* 0x00000001ff736807 */ /* 0x002fe20004800000 */
[----:B---3--:R-:W-:Y:S06]  /*5560*/  @!P6 BRA `(.L_x_88) ;  /* 0x000000000080e947 */ /* 0x008fec0003800000 */
[----:B------:R-:W-:Y:S01]  /*5570*/  @P5 IMAD R5, R105, 0x1000, R100 ;  /* 0x0000100069055824 */ /* 0x000fe200078e0264 */
[----:B------:R-:W-:Y:S01]  /*5580*/  ISETP.NE.AND P1, PT, R115, RZ, PT ;  /* 0x000000ff7300720c */ /* 0x000fe20003f25270 */
[----:B------:R-:W-:Y:S01]  /*5590*/  BSSY B0, `(.L_x_89) ;  /* 0x000000b000007945 */ /* 0x000fe20003800000 */
[----:B------:R-:W-:Y:S01]  /*55a0*/  CS2R R82, SRZ ;  /* 0x0000000000527805 */ /* 0x000fe2000001ff00 */
[----:B------:R-:W-:Y:S01]  /*55b0*/  @P5 VIADD R4, R5, UR49 ;  /* 0x0000003105045c36 */ /* 0x000fe20008000000 */
[----:B------:R-:W-:Y:S02]  /*55c0*/  CS2R R80, SRZ ;  /* 0x0000000000507805 */ /* 0x000fe4000001ff00 */
[----:B------:R-:W-:Y:S02]  /*55d0*/  CS2R R86, SRZ ;  /* 0x0000000000567805 */ /* 0x000fe4000001ff00 */
[----:B------:R-:W-:Y:S01]  /*55e0*/  CS2R R84, SRZ ;  /* 0x0000000000547805 */ /* 0x000fe2000001ff00 */
[----:B------:R-:W-:Y:S04]  /*55f0*/  @P5 IMAD R4, R108, -0x10, R4 ;  /* 0xfffffff06c045824 */ /* 0x000fe800078e0204 */
[----:B------:R-:W-:Y:S05]  /*5600*/  @P1 BRA `(.L_x_90) ;  /* 0x00000000000c1947 */ /* 0x000fea0003800000 */
[----:B------:R-:W-:Y:S04]  /*5610*/  SHF.L.U32 R3, R104, 0x1f, RZ ;  /* 0x0000001f68037819 */ /* 0x000fe800000006ff */
[----:B------:R-:W1:Y:S02]  /*5620*/  SYNCS.PHASECHK.TRANS64.TRYWAIT P1, [R0+URZ+0x50], R3 ;  /* 0x00005003000075a7 */ /* 0x000e6400080211ff */
[----:B-1----:R-:W-:Y:S05]  /*5630*/  @!P1 BRA `(.L_x_91) ;  /* 0x0000002400089947 */ /* 0x002fea0003800000 */
.L_x_90:
[----:B------:R-:W-:Y:S05]  /*5640*/  BSYNC B0 ;  /* 0x0000000000007941 */ /* 0x000fea0003800000 */
.L_x_89:
[----:B------:R-:W-:Y:S01]  /*5650*/  ISETP.NE.AND P1, PT, R124, RZ, PT ;  /* 0x000000ff7c00720c */ /* 0x000fe20003f25270 */
[----:B-1----:R-:W-:Y:S02]  /*5660*/  VIADD R3, R0, 0x60 ;  /* 0x0000006000037836 */ /* 0x002fe40000000000 */
[----:B------:R-:W-:Y:S02]  /*5670*/  IMAD.U32 R0, RZ, RZ, UR37 ;  /* 0x00000025ff007e24 */ /* 0x000fe4000f8e00ff */
[----:B------:R-:W-:Y:S03]  /*5680*/  VIADD R105, R105, 0x1 ;  /* 0x0000000169697836 */ /* 0x000fe60000000000 */
[----:B------:R-:W-:Y:S05]  /*5690*/  PRMT R0, R0, 0x654, R3 ;  /* 0x0000065400007816 */ /* 0x000fea0000000003 */
[----:B------:R1:W3:Y:S04]  /*56a0*/  @P1 LDS.128 R80, [R5+UR49+0x200] ;  /* 0x0002003105501984 */ /* 0x0002e80008000c00 */
[----:B------:R1:W1:Y:S01]  /*56b0*/  @P1 LDS.128 R84, [R4+0x210] ;  /* 0x0002100004541984 */ /* 0x0002620000000c00 */
[C---:B------:R-:W-:Y:S01]  /*56c0*/  ISETP.NE.AND P1, PT, R105.reuse, 0x2, PT ;  /* 0x000000026900780c */ /* 0x040fe20003f25270 */
[----:B------:R-:W-:Y:S01]  /*56d0*/  @!PT LDS RZ, [RZ] ;  /* 0x00000000fffff984 */ /* 0x000fe20000000800 */
[----:B------:R-:W-:Y:S01]  /*56e0*/  @!PT LDS RZ, [RZ] ;  /* 0x00000000fffff984 */ /* 0x000fe20000000800 */
[----:B------:R-:W-:Y:S01]  /*56f0*/  @!PT LDS RZ, [RZ] ;  /* 0x00000000fffff984 */ /* 0x000fe20000000800 */
[----:B------:R-:W-:Y:S01]  /*5700*/  @!PT LDS RZ, [RZ] ;  /* 0x00000000fffff984 */ /* 0x000fe20000000800 */
[----:B------:R5:W-:Y:S06]  /*5710*/  MEMBAR.ALL.CTA ;  /* 0x0000000000007992 */ /* 0x000bec0000008000 */
[----:B-----5:R-:W5:Y:S01]  /*5720*/  FENCE.VIEW.ASYNC.S ;  /* 0x00000000000073c6 */ /* 0x020f620000000000 */
[----:B------:R-:W-:Y:S02]  /*5730*/  SEL R3, RZ, 0x1, P1 ;  /* 0x00000001ff037807 */ /* 0x000fe40000800000 */
[----:B------:R-:W-:Y:S02]  /*5740*/  SEL R105, R105, RZ, P1 ;  /* 0x000000ff69697207 */ /* 0x000fe40000800000 */
[----:B------:R-:W-:Y:S01]  /*5750*/  LOP3.LUT R104, R104, R3, RZ, 0x3c, !PT ;  /* 0x0000000368687212 */ /* 0x000fe200078e3cff */
[----:B-----5:R1:W-:Y:S06]  /*5760*/  SYNCS.ARRIVE.TRANS64.RED.A1T0 RZ, [R0+URZ], RZ ;  /* 0x000000ff00ff79a7 */ /* 0x0203ec00081004ff */
.L_x_88:
[----:B------:R-:W-:Y:S05]  /*5770*/  BSYNC B1 ;  /* 0x0000000000017941 */ /* 0x000fea0003800000 */
.L_x_87:
[----:B-1----:R-:W-:Y:S04]  /*5780*/  SHF.R.U32.HI R0, RZ, 0x15, R48 ;  /* 0x00000015ff007819 */ /* 0x002fe80000011630 */
[----:B------:R-:W-:Y:S01]  /*5790*/  LOP3.LUT P1, RZ, R0, 0x3, R101, 0x48, !PT ;  /* 0x0000000300ff7812 */ /* 0x000fe20007824865 */
[----:B------:R-:W-:Y:S01]  /*57a0*/  @!UPT UIADD3 URZ, UPT, UPT, URZ, URZ, URZ ;  /* 0x000000fffffff290 */ /* 0x000fe2000fffe0ff */
[----:B----4-:R-:W-:Y:S11]  /*57b0*/  @P0 BRA `(.L_x_92) ;  /* 0x0000000000080947 */ /* 0x010ff60003800000 */
[----:B------:R-:W1:Y:S02]  /*57c0*/  SYNCS.PHASECHK.TRANS64.TRYWAIT P0, [R113+URZ+0xa0], R2 ;  /* 0x0000a002710075a7 */ /* 0x000e6400080011ff */
[----:B-1----:R-:W-:Y:S05]  /*57d0*/  @!P0 BRA `(.L_x_93) ;  /* 0x0000002000b48947 */ /* 0x002fea0003800000 */
.L_x_92:
[----:B------:R-:W-:Y:S05]  /*57e0*/  @!P1 BRA `(.L_x_94) ;  /* 0x0000000000409947 */ /* 0x000fea0003800000 */
[----:B------:R-:W4:Y:S01]  /*57f0*/  LDCU.64 UR8, c[0x4][0x70] ;  /* 0x01000e00ff0877ac */ /* 0x000f220008000a00 */
[----:B------:R-:W-:Y:S01]  /*5800*/  MOV R3, 0x0 ;  /* 0x0000000000037802 */ /* 0x000fe20000000f00 */
[----:B------:R-:W-:Y:S02]  /*5810*/  HFMA2 R12, -RZ, RZ, 0, 5.9604644775390625e-08 ;  /* 0x00000001ff0c7431 */ /* 0x000fe400000001ff */
[----:B------:R-:W-:Y:S02]  /*5820*/  IMAD.MOV.U32 R8, RZ, RZ, 0x192 ;  /* 0x00000192ff087424 */ /* 0x000fe400078e00ff */
[----:B------:R-:W-:Y:S01]  /*5830*/  IMAD.MOV.U32 R13, RZ, RZ, RZ ;  /* 0x000000ffff0d7224 */ /* 0x000fe200078e00ff */
[----:B------:R-:W5:Y:S01]  /*5840*/  LDCU.64 UR6, c[0x4][0x78] ;  /* 0x01000f00ff0677ac */ /* 0x000f620008000a00 */
[----:B-1----:R-:W1:Y:S01]  /*5850*/  LDC.64 R2, c[0x4][R3] ;  /* 0x0100000003027b82 */ /* 0x002e620000000a00 */
[----:B------:R-:W2:Y:S01]  /*5860*/  LDCU.64 UR4, c[0x4][0x10] ;  /* 0x01000200ff0477ac */ /* 0x000ea20008000a00 */
[----:B----4-:R-:W-:Y:S01]  /*5870*/  MOV R5, UR9 ;  /* 0x0000000900057c02 */ /* 0x010fe20008000f00 */
[----:B------:R-:W-:Y:S01]  /*5880*/  IMAD.U32 R4, RZ, RZ, UR8 ;  /* 0x00000008ff047e24 */ /* 0x000fe2000f8e00ff */
[----:B-----5:R-:W-:Y:S01]  /*5890*/  MOV R7, UR7 ;  /* 0x0000000700077c02 */ /* 0x020fe20008000f00 */
[----:B------:R-:W-:Y:S01]  /*58a0*/  IMAD.U32 R6, RZ, RZ, UR6 ;  /* 0x00000006ff067e24 */ /* 0x000fe2000f8e00ff */
[----:B--2---:R-:W-:Y:S01]  /*58b0*/  MOV R11, UR5 ;  /* 0x00000005000b7c02 */ /* 0x004fe20008000f00 */
[----:B------:R-:W-:Y:S02]  /*58c0*/  IMAD.U32 R10, RZ, RZ, UR4 ;  /* 0x00000004ff0a7e24 */ /* 0x000fe4000f8e00ff */
[----:B------:R-:W-:Y:S07]  /*58d0*/  LEPC R20, `(.L_x_94) ;  /* 0x000000001014794e */ /* 0x000fee0000000000 */
[----:B-1-3--:R-:W-:Y:S05]  /*58e0*/  CALL.ABS.NOINC R2 ;  /* 0x0000000002007343 */ /* 0x00afea0003c00000 */
.L_x_94:
[-C--:B---3--:R-:W-:Y:S01]  /*58f0*/  F2FP.F16.E5M2.UNPACK_B R51, R80.reuse ;  /* 0x00000050ff33723e */ /* 0x088fe200020004ff */
[----:B------:R-:W-:Y:S05]  /*5900*/  WARPSYNC.ALL ;  /* 0x0000000000007948 */ /* 0x000fea0003800000 */
[----:B------:R-:W-:Y:S01]  /*5910*/  R2UR UR4, R48 ;  /* 0x00000000300472ca */ /* 0x000fe200000e0000 */
[--C-:B------:R-:W-:Y:S01]  /*5920*/  HADD2.F32 R50, -RZ, R51.reuse.H0_H0 ;  /* 0x20000033ff327230 */ /* 0x100fe20000004100 */
[----:B------:R-:W-:Y:S01]  /*5930*/  F2FP.F16.E5M2.UNPACK_B R53, R80.H1 ;  /* 0x00000050ff35723e */ /* 0x000fe200030004ff */
[----:B------:R-:W-:Y:S01]  /*5940*/  HADD2.F32 R51, -RZ, R51.H1_H1 ;  /* 0x30000033ff337230 */ /* 0x000fe20000004100 */
[-C--:B------:R-:W-:Y:S01]  /*5950*/  F2FP.F16.E5M2.UNPACK_B R55, R81.reuse ;  /* 0x00000051ff37723e */ /* 0x080fe200020004ff */
[----:B------:R-:W-:Y:S01]  /*5960*/  BSSY.RECONVERGENT B0, `(.L_x_95) ;  /* 0x0000099000007945 */ /* 0x000fe20003800200 */
[----:B------:R-:W-:Y:S01]  /*5970*/  F2FP.F16.E5M2.UNPACK_B R57, R81.H1 ;  /* 0x00000051ff39723e */ /* 0x000fe200030004ff */
[--C-:B------:R-:W-:Y:S01]  /*5980*/  HADD2.F32 R52, -RZ, R53.reuse.H0_H0 ;  /* 0x20000035ff347230 */ /* 0x100fe20000004100 */
[-C--:B------:R-:W-:Y:S01]  /*5990*/  F2FP.F16.E5M2.UNPACK_B R59, R82.reuse ;  /* 0x00000052ff3b723e */ /* 0x080fe200020004ff */
[----:B------:R-:W-:Y:S01]  /*59a0*/  HADD2.F32 R54, -RZ, R53.H1_H1 ;  /* 0x30000035ff367230 */ /* 0x000fe20000004100 */
[----:B------:R-:W-:Y:S01]  /*59b0*/  F2FP.F16.E5M2.UNPACK_B R61, R82.H1 ;  /* 0x00000052ff3d723e */ /* 0x000fe200030004ff */
[--C-:B------:R-:W-:Y:S01]  /*59c0*/  HADD2.F32 R53, -RZ, R55.reuse.H0_H0 ;  /* 0x20000037ff357230 */ /* 0x100fe20000004100 */
[-C--:B------:R-:W-:Y:S01]  /*59d0*/  F2FP.F16.E5M2.UNPACK_B R63, R83.reuse ;  /* 0x00000053ff3f723e */ /* 0x080fe200020004ff */
[----:B------:R-:W-:Y:S01]  /*59e0*/  LDTM.16dp32bit_t0_t15.x32 R4, tmem[UR4] ;  /* 0x00000004000479ee */ /* 0x000fe20008a80000 */
[----:B------:R-:W2:Y:S01]  /*59f0*/  LDTM.16dp32bit_t16_t31.x32 R4, tmem[UR4+0x20] ;  /* 0x00002004000479ee */ /* 0x000ea20008aa0000 */
[----:B------:R-:W-:Y:S01]  /*5a00*/  SHF.L.U32 R125, R102, 0x4, RZ ;  /* 0x00000004667d7819 */ /* 0x000fe200000006ff */
[----:B------:R-:W-:Y:S01]  /*5a10*/  HADD2.F32 R56, -RZ, R55.H1_H1 ;  /* 0x30000037ff387230 */ /* 0x000fe20000004100 */
[----:B------:R-:W-:Y:S01]  /*5a20*/  ISETP.NE.AND P6, PT, R114, RZ, PT ;  /* 0x000000ff7200720c */ /* 0x000fe20003fc5270 */
[----:B------:R-:W-:Y:S01]  /*5a30*/  HADD2.F32 R60, -RZ, R59.H1_H1 ;  /* 0x3000003bff3c7230 */ /* 0x000fe20000004100 */
[----:B------:R-:W-:Y:S01]  /*5a40*/  IADD3 R114, PT, PT, R100, UR49, RZ ;  /* 0x0000003164727c10 */ /* 0x000fe2000fffe0ff */
[----:B------:R-:W-:Y:S01]  /*5a50*/  HADD2.F32 R64, -RZ, R63.H1_H1 ;  /* 0x3000003fff407230 */ /* 0x000fe20000004100 */
[----:B------:R-:W-:Y:S01]  /*5a60*/  F2FP.F16.E5M2.UNPACK_B R65, R83.H1 ;  /* 0x00000053ff41723e */ /* 0x000fe200030004ff */
[--C-:B------:R-:W-:Y:S01]  /*5a70*/  HADD2.F32 R55, -RZ, R57.reuse.H0_H0 ;  /* 0x20000039ff377230 */ /* 0x100fe20000004100 */
[----:B------:R-:W-:Y:S01]  /*5a80*/  IADD3 R114, PT, PT, R114, R125, RZ ;  /* 0x0000007d72727210 */ /* 0x000fe20007ffe0ff */
[----:B------:R-:W-:Y:S01]  /*5a90*/  HADD2.F32 R58, -RZ, R57.H1_H1 ;  /* 0x30000039ff3a7230 */ /* 0x000fe20000004100 */
[-C--:B------:R-:W-:Y:S01]  /*5aa0*/  F2FP.F16.E5M2.UNPACK_B R67, R84.reuse ;  /* 0x00000054ff43723e */ /* 0x080fe200020004ff */
[----:B------:R-:W-:Y:S01]  /*5ab0*/  HADD2.F32 R57, -RZ, R59.H0_H0 ;  /* 0x2000003bff397230 */ /* 0x000fe20000004100 */
[----:B------:R-:W-:Y:S01]  /*5ac0*/  F2FP.F16.E5M2.UNPACK_B R69, R84.H1 ;  /* 0x00000054ff45723e */ /* 0x000fe200030004ff */
[----:B------:R-:W-:Y:S01]  /*5ad0*/  HADD2.F32 R59, -RZ, R61.H0_H0 ;  /* 0x2000003dff3b7230 */ /* 0x000fe20000004100 */
[-C--:B------:R-:W-:Y:S01]  /*5ae0*/  F2FP.F16.E5M2.UNPACK_B R71, R85.reuse ;  /* 0x00000055ff47723e */ /* 0x080fe200020004ff */
[----:B------:R-:W-:Y:S01]  /*5af0*/  HADD2.F32 R68, -RZ, R67.H1_H1 ;  /* 0x30000043ff447230 */ /* 0x000fe20000004100 */
[----:B------:R-:W-:Y:S01]  /*5b00*/  F2FP.F16.E5M2.UNPACK_B R73, R85.H1 ;  /* 0x00000055ff49723e */ /* 0x000fe200030004ff */
[----:B------:R-:W-:Y:S01]  /*5b10*/  HADD2.F32 R62, -RZ, R61.H1_H1 ;  /* 0x3000003dff3e7230 */ /* 0x000fe20000004100 */
[-C--:B------:R-:W-:Y:S01]  /*5b20*/  F2FP.F16.E5M2.UNPACK_B R75, R86.reuse ;  /* 0x00000056ff4b723e */ /* 0x080fe200020004ff */
[----:B------:R-:W-:Y:S01]  /*5b30*/  HADD2.F32 R61, -RZ, R63.H0_H0 ;  /* 0x2000003fff3d7230 */ /* 0x000fe20000004100 */
[----:B------:R-:W-:Y:S01]  /*5b40*/  F2FP.F16.E5M2.UNPACK_B R77, R86.H1 ;  /* 0x00000056ff4d723e */ /* 0x000fe200030004ff */
[----:B------:R-:W-:Y:S01]  /*5b50*/  HADD2.F32 R72, -RZ, R71.H1_H1 ;  /* 0x30000047ff487230 */ /* 0x000fe20000004100 */
[----:B------:R-:W-:Y:S01]  /*5b60*/  F2FP.F16.E5M2.UNPACK_B R79, R87.H1 ;  /* 0x00000057ff4f723e */ /* 0x000fe200030004ff */
[C---:B--2---:R-:W-:Y:S01]  /*5b70*/  FMUL R0, R47.reuse, R4 ;  /* 0x000000042f007220 */ /* 0x044fe20000400000 */
[C---:B-1----:R-:W-:Y:S01]  /*5b80*/  FMUL R2, R47.reuse, R5 ;  /* 0x000000052f027220 */ /* 0x042fe20000400000 */
[C---:B------:R-:W-:Y:S01]  /*5b90*/  FMUL R4, R47.reuse, R8 ;  /* 0x000000082f047220 */ /* 0x040fe20000400000 */
[----:B------:R-:W-:Y:S01]  /*5ba0*/  FMUL R5, R47, R9 ;  /* 0x000000092f057220 */ /* 0x000fe20000400000 */
[C---:B------:R-:W-:Y:S01]  /*5bb0*/  FFMA R0, R49.reuse, R50, R0 ;  /* 0x0000003231007223 */ /* 0x040fe20000000000 */
[----:B------:R-:W-:Y:S01]  /*5bc0*/  FFMA R2, R49, R51, R2 ;  /* 0x0000003331027223 */ /* 0x000fe20000000002 */
[C---:B------:R-:W-:Y:S01]  /*5bd0*/  FMUL R8, R47.reuse, R12 ;  /* 0x0000000c2f087220 */ /* 0x040fe20000400000 */
[C---:B------:R-:W-:Y:S01]  /*5be0*/  FMUL R9, R47.reuse, R13 ;  /* 0x0000000d2f097220 */ /* 0x040fe20000400000 */
[C---:B------:R-:W-:Y:S01]  /*5bf0*/  FMUL R12, R47.reuse, R16 ;  /* 0x000000102f0c7220 */ /* 0x040fe20000400000 */
[C---:B------:R-:W-:Y:S01]  /*5c00*/  FMUL R13, R47.reuse, R17 ;  /* 0x000000112f0d7220 */ /* 0x040fe20000400000 */
[C---:B------:R-:W-:Y:S01]  /*5c10*/  FMUL R16, R47.reuse, R20 ;  /* 0x000000142f107220 */ /* 0x040fe20000400000 */
[C---:B------:R-:W-:Y:S01]  /*5c20*/  FMUL R17, R47.reuse, R21 ;  /* 0x000000152f117220 */ /* 0x040fe20000400000 */
[C---:B------:R-:W-:Y:S01]  /*5c30*/  FMUL R20, R47.reuse, R24 ;  /* 0x000000182f147220 */ /* 0x040fe20000400000 */
[C---:B------:R-:W-:Y:S01]  /*5c40*/  FMUL R21, R47.reuse, R25 ;  /* 0x000000192f157220 */ /* 0x040fe20000400000 */
[----:B------:R-:W-:Y:S02]  /*5c50*/  HADD2.F32 R76, -RZ, R75.H1_H1 ;  /* 0x3000004bff4c7230 */ /* 0x000fe40000004100 */
[C---:B------:R-:W-:Y:S01]  /*5c60*/  FMUL R24, R47.reuse, R28 ;  /* 0x0000001c2f187220 */ /* 0x040fe20000400000 */
[C---:B------:R-:W-:Y:S01]  /*5c70*/  FMUL R25, R47.reuse, R29 ;  /* 0x0000001d2f197220 */ /* 0x040fe20000400000 */
[C---:B------:R-:W-:Y:S01]  /*5c80*/  FMUL R28, R47.reuse, R32 ;  /* 0x000000202f1c7220 */ /* 0x040fe20000400000 */
[C---:B------:R-:W-:Y:S01]  /*5c90*/  FMUL R29, R47.reuse, R33 ;  /* 0x000000212f1d7220 */ /* 0x040fe20000400000 */
[C---:B------:R-:W-:Y:S01]  /*5ca0*/  FMUL R3, R47.reuse, R6 ;  /* 0x000000062f037220 */ /* 0x040fe20000400000 */
[C---:B------:R-:W-:Y:S01]  /*5cb0*/  FMUL R7, R47.reuse, R7 ;  /* 0x000000072f077220 */ /* 0x040fe20000400000 */
[C---:B------:R-:W-:Y:S01]  /*5cc0*/  FMUL R6, R47.reuse, R10 ;  /* 0x0000000a2f067220 */ /* 0x040fe20000400000 */
[----:B------:R-:W-:Y:S01]  /*5cd0*/  FMUL R11, R47, R11 ;  /* 0x0000000b2f0b7220 */ /* 0x000fe20000400000 */
[C---:B------:R-:W-:Y:S01]  /*5ce0*/  FFMA R3, R49.reuse, R52, R3 ;  /* 0x0000003431037223 */ /* 0x040fe20000000003 */
[C---:B------:R-:W-:Y:S01]  /*5cf0*/  FFMA R7, R49.reuse, R54, R7 ;  /* 0x0000003631077223 */ /* 0x040fe20000000007 */
[C---:B------:R-:W-:Y:S01]  /*5d00*/  FFMA R4, R49.reuse, R53, R4 ;  /* 0x0000003531047223 */ /* 0x040fe20000000004 */
[----:B------:R-:W-:Y:S01]  /*5d10*/  F2FP.F16.E5M2.UNPACK_B R50, R87 ;  /* 0x00000057ff32723e */ /* 0x000fe200020004ff */
[C---:B------:R-:W-:Y:S01]  /*5d20*/  FFMA R5, R49.reuse, R56, R5 ;  /* 0x0000003831057223 */ /* 0x040fe20000000005 */
[----:B------:R-:W-:Y:S01]  /*5d30*/  FFMA R6, R49, R55, R6 ;  /* 0x0000003731067223 */ /* 0x000fe20000000006 */
[----:B------:R-:W-:Y:S01]  /*5d40*/  F2FP.SATFINITE.E5M2.F32.PACK_AB_MERGE_C R117, R7, R3, RZ ;  /* 0x000000030775723e */ /* 0x000fe200048060ff */
[C---:B------:R-:W-:Y:S01]  /*5d50*/  FFMA R11, R49.reuse, R58, R11 ;  /* 0x0000003a310b7223 */ /* 0x040fe2000000000b */
[C---:B------:R-:W-:Y:S01]  /*5d60*/  FFMA R8, R49.reuse, R57, R8 ;  /* 0x0000003931087223 */ /* 0x040fe20000000008 */
[----:B------:R-:W-:Y:S01]  /*5d70*/  ISETP.NE.AND P0, PT, R110, RZ, PT ;  /* 0x000000ff6e00720c */ /* 0x000fe20003f05270 */
[----:B------:R-:W-:Y:S01]  /*5d80*/  FFMA R9, R49, R60, R9 ;  /* 0x0000003c31097223 */ /* 0x000fe20000000009 */
[----:B------:R-:W-:Y:S01]  /*5d90*/  F2FP.SATFINITE.E5M2.F32.PACK_AB_MERGE_C R116, R2, R0, R117 ;  /* 0x000000000274723e */ /* 0x000fe20004806075 */
[--C-:B------:R-:W-:Y:S01]  /*5da0*/  HADD2.F32 R51, -RZ, R50.reuse.H0_H0 ;  /* 0x20000032ff337230 */ /* 0x100fe20000004100 */
[----:B------:R-:W-:Y:S01]  /*5db0*/  F2FP.SATFINITE.E5M2.F32.PACK_AB_MERGE_C R117, R11, R6, RZ ;  /* 0x000000060b75723e */ /* 0x000fe200048060ff */
[----:B------:R-:W-:Y:S02]  /*5dc0*/  HADD2.F32 R50, -RZ, R50.H1_H1 ;  /* 0x30000032ff327230 */ /* 0x000fe40000004100 */
[C---:B------:R-:W-:Y:S01]  /*5dd0*/  FMUL R10, R47.reuse, R14 ;  /* 0x0000000e2f0a7220 */ /* 0x040fe20000400000 */
[----:B------:R-:W-:Y:S01]  /*5de0*/  FMUL R15, R47, R15 ;  /* 0x0000000f2f0f7220 */ /* 0x000fe20000400000 */
[--C-:B------:R-:W-:Y:S01]  /*5df0*/  HADD2.F32 R63, -RZ, R65.reuse.H0_H0 ;  /* 0x20000041ff3f7230 */ /* 0x100fe20000004100 */
[----:B------:R-:W-:Y:S01]  /*5e00*/  F2FP.SATFINITE.E5M2.F32.PACK_AB_MERGE_C R117, R5, R4, R117 ;  /* 0x000000040575723e */ /* 0x000fe20004806075 */
[C---:B------:R-:W-:Y:S01]  /*5e10*/  FFMA R10, R49.reuse, R59, R10 ;  /* 0x0000003b310a7223 */ /* 0x040fe2000000000a */
[C---:B------:R-:W-:Y:S01]  /*5e20*/  FFMA R15, R49.reuse, R62, R15 ;  /* 0x0000003e310f7223 */ /* 0x040fe2000000000f */
[C---:B------:R-:W-:Y:S01]  /*5e30*/  FFMA R12, R49.reuse, R61, R12 ;  /* 0x0000003d310c7223 */ /* 0x040fe2000000000c */
[----:B------:R-:W-:Y:S01]  /*5e40*/  FFMA R13, R49, R64, R13 ;  /* 0x00000040310d7223 */ /* 0x000fe2000000000d */
[----:B------:R-:W-:Y:S02]  /*5e50*/  HADD2.F32 R66, -RZ, R65.H1_H1 ;  /* 0x30000041ff427230 */ /* 0x000fe40000004100 */
[C---:B------:R-:W-:Y:S01]  /*5e60*/  FMUL R14, R47.reuse, R18 ;  /* 0x000000122f0e7220 */ /* 0x040fe20000400000 */
[----:B------:R-:W-:Y:S02]  /*5e70*/  HADD2.F32 R65, -RZ, R67.H0_H0 ;  /* 0x20000043ff417230 */ /* 0x000fe40000004100 */
[----:B------:R-:W-:Y:S01]  /*5e80*/  FMUL R19, R47, R19 ;  /* 0x000000132f137220 */ /* 0x000fe20000400000 */
[--C-:B------:R-:W-:Y:S02]  /*5e90*/  HADD2.F32 R67, -RZ, R69.reuse.H0_H0 ;  /* 0x20000045ff437230 */ /* 0x100fe40000004100 */
[----:B------:R-:W-:Y:S01]  /*5ea0*/  FFMA R14, R49, R63, R14 ;  /* 0x0000003f310e7223 */ /* 0x000fe2000000000e */
[----:B------:R-:W-:Y:S02]  /*5eb0*/  HADD2.F32 R70, -RZ, R69.H1_H1 ;  /* 0x30000045ff467230 */ /* 0x000fe40000004100 */
[----:B------:R-:W-:Y:S01]  /*5ec0*/  FMUL R18, R47, R22 ;  /* 0x000000162f127220 */ /* 0x000fe20000400000 */
[----:B------:R-:W-:Y:S02]  /*5ed0*/  HADD2.F32 R69, -RZ, R71.H0_H0 ;  /* 0x20000047ff457230 */ /* 0x000fe40000004100 */
[----:B------:R-:W-:Y:S01]  /*5ee0*/  FFMA R19, R49, R66, R19 ;  /* 0x0000004231137223 */ /* 0x000fe20000000013 */
[----:B------:R-:W-:Y:S01]  /*5ef0*/  FMUL R23, R47, R23 ;  /* 0x000000172f177220 */ /* 0x000fe20000400000 */
[C---:B------:R-:W-:Y:S01]  /*5f00*/  FFMA R16, R49.reuse, R65, R16 ;  /* 0x0000004131107223 */ /* 0x040fe20000000010 */
[C---:B------:R-:W-:Y:S01]  /*5f10*/  FFMA R17, R49.reuse, R68, R17 ;  /* 0x0000004431117223 */ /* 0x040fe20000000011 */
        /* <DEDUP_REMOVED lines=23> */
[----:B------:R-:W-:Y:S01]  /*6090*/  F2FP.SATFINITE.E5M2.F32.PACK_AB_MERGE_C R118, R15, R10, RZ ;  /* 0x0000000a0f76723e */ /* 0x000fe200048060ff */
[----:B------:R-:W-:Y:S01]  /*60a0*/  FFMA R28, R49, R51, R28 ;  /* 0x00000033311c7223 */ /* 0x000fe2000000001c */
[----:B------:R-:W-:Y:S01]  /*60b0*/  F2FP.SATFINITE.E5M2.F32.PACK_AB_MERGE_C R119, R19, R14, RZ ;  /* 0x0000000e1377723e */ /* 0x000fe200048060ff */
[C---:B------:R-:W-:Y:S01]  /*60c0*/  FFMA R29, R49.reuse, R50, R29 ;  /* 0x00000032311d7223 */ /* 0x040fe2000000001d */
[C---:B------:R-:W-:Y:S01]  /*60d0*/  FFMA R30, R49.reuse, R77, R30 ;  /* 0x0000004d311e7223 */ /* 0x040fe2000000001e */
[----:B------:R-:W-:Y:S01]  /*60e0*/  FFMA R35, R49, R52, R35 ;  /* 0x0000003431237223 */ /* 0x000fe20000000023 */
[----:B------:R-:W-:Y:S02]  /*60f0*/  F2FP.SATFINITE.E5M2.F32.PACK_AB_MERGE_C R118, R9, R8, R118 ;  /* 0x000000080976723e */ /* 0x000fe40004806076 */
[----:B------:R-:W-:Y:S02]  /*6100*/  F2FP.SATFINITE.E5M2.F32.PACK_AB_MERGE_C R119, R13, R12, R119 ;  /* 0x0000000c0d77723e */ /* 0x000fe40004806077 */
[----:B------:R-:W-:Y:S02]  /*6110*/  F2FP.SATFINITE.E5M2.F32.PACK_AB_MERGE_C R120, R23, R18, RZ ;  /* 0x000000121778723e */ /* 0x000fe400048060ff */
[----:B------:R-:W-:Y:S01]  /*6120*/  F2FP.SATFINITE.E5M2.F32.PACK_AB_MERGE_C R121, R27, R22, RZ ;  /* 0x000000161b79723e */ /* 0x000fe200048060ff */
[----:B------:R1:W-:Y:S01]  /*6130*/  STS.128 [R100+UR49+0x2200], R116 ;  /* 0x0022007464007988 */ /* 0x0003e20008000c31 */
[----:B------:R-:W-:Y:S02]  /*6140*/  F2FP.SATFINITE.E5M2.F32.PACK_AB_MERGE_C R122, R31, R26, RZ ;  /* 0x0000001a1f7a723e */ /* 0x000fe400048060ff */
[----:B------:R-:W-:Y:S02]  /*6150*/  F2FP.SATFINITE.E5M2.F32.PACK_AB_MERGE_C R123, R35, R30, RZ ;  /* 0x0000001e237b723e */ /* 0x000fe400048060ff */
[----:B------:R-:W-:Y:S02]  /*6160*/  F2FP.SATFINITE.E5M2.F32.PACK_AB_MERGE_C R120, R17, R16, R120 ;  /* 0x000000101178723e */ /* 0x000fe40004806078 */
[----:B------:R-:W-:Y:S02]  /*6170*/  F2FP.SATFINITE.E5M2.F32.PACK_AB_MERGE_C R121, R21, R20, R121 ;  /* 0x000000141579723e */ /* 0x000fe40004806079 */
[----:B------:R-:W-:Y:S02]  /*6180*/  F2FP.SATFINITE.E5M2.F32.PACK_AB_MERGE_C R122, R25, R24, R122 ;  /* 0x00000018197a723e */ /* 0x000fe4000480607a */
[----:B------:R-:W-:Y:S02]  /*6190*/  F2FP.SATFINITE.E5M2.F32.PACK_AB_MERGE_C R123, R29, R28, R123 ;  /* 0x0000001c1d7b723e */ /* 0x000fe4000480607b */
[----:B------:R-:W-:Y:S02]  /*61a0*/  LEA R32, R105, UR49, 0x3 ;  /* 0x0000003169207c11 */ /* 0x000fe4000f8e18ff */
[----:B------:R-:W-:Y:S01]  /*61b0*/  @P6 SHF.L.U32 R33, R104, 0x1f, RZ ;  /* 0x0000001f68216819 */ /* 0x000fe200000006ff */
[----:B------:R1:W-:Y:S01]  /*61c0*/  STS.128 [R114+0x2210], R120 ;  /* 0x0022107872007388 */ /* 0x0003e20000000c00 */
[----:B------:R-:W-:Y:S01]  /*61d0*/  @!PT LDS RZ, [RZ] ;  /* 0x00000000fffff984 */ /* 0x000fe20000000800 */
[----:B------:R-:W-:Y:S01]  /*61e0*/  @!PT LDS RZ, [RZ] ;  /* 0x00000000fffff984 */ /* 0x000fe20000000800 */
[----:B------:R-:W-:Y:S01]  /*61f0*/  @!PT LDS RZ, [RZ] ;  /* 0x00000000fffff984 */ /* 0x000fe20000000800 */
[----:B------:R-:W-:Y:S01]  /*6200*/  @!PT LDS RZ, [RZ] ;  /* 0x00000000fffff984 */ /* 0x000fe20000000800 */
[----:B------:R2:W-:Y:S07]  /*6210*/  MEMBAR.ALL.CTA ;  /* 0x0000000000007992 */ /* 0x0005ee0000008000 */
[----:B--2---:R-:W2:Y:S02]  /*6220*/  FENCE.VIEW.ASYNC.S ;  /* 0x00000000000073c6 */ /* 0x004ea40000000000 */
[----:B--2---:R-:W-:Y:S06]  /*6230*/  BAR.SYNC.DEFER_BLOCKING 0x1, 0x80 ;  /* 0x0042000000007b1d */ /* 0x004fec0000010000 */
[----:B------:R-:W-:Y:S05]  /*6240*/  @P0 BRA `(.L_x_96) ;  /* 0x0000000000280947 */ /* 0x000fea0003800000 */
[----:B------:R-:W-:Y:S02]  /*6250*/  UIADD3 UR4, UPT, UPT, UR49, 0x2200, URZ ;  /* 0x0000220031047890 */ /* 0x000fe4000fffe0ff */
[----:B------:R-:W-:Y:S01]  /*6260*/  UIADD3 UR6, UP0, UPT, UR52, 0x680, URZ ;  /* 0x0000068034067890 */ /* 0x000fe2000ff1e0ff */
[----:B------:R-:W-:Y:S03]  /*6270*/  UMOV UR43, UR36 ;  /* 0x00000024002b7c82 */ /* 0x000fe60008000000 */
[----:B------:R-:W-:Y:S01]  /*6280*/  MOV R109, UR4 ;  /* 0x00000004006d7c02 */ /* 0x000fe20008000f00 */
[----:B------:R-:W-:Y:S03]  /*6290*/  UIADD3.X UR7, UPT, UPT, URZ, UR53, URZ, UP0, !UPT ;  /* 0x00000035ff077290 */ /* 0x000fe600087fe4ff */
[----:B------:R-:W-:Y:S11]  /*62a0*/  R2UR UR40, R109 ;  /* 0x000000006d2872ca */ /* 0x000ff600000e0000 */
[----:B------:R-:W-:Y:S02]  /*62b0*/  @!UPT UIADD3 URZ, UPT, UPT, URZ, URZ, URZ ;  /* 0x000000fffffff290 */ /* 0x000fe4000fffe0ff */
[----:B------:R2:W-:Y:S01]  /*62c0*/  UTMASTG.3D [UR40], [UR6] ;  /* 0x00000028060073b5 */ /* 0x0005e20008010000 */
[----:B------:R0:W-:Y:S01]  /*62d0*/  UTMACMDFLUSH ;  /* 0x00000000000079b7 */ /* 0x0001e20000000000 */
[----:B--2---:R-:W-:Y:S04]  /*62e0*/  DEPBAR.LE SB0, 0x1 ;  /* 0x000080400000791a */ /* 0x004fe80000000000 */
.L_x_96:
[----:B------:R-:W-:Y:S05]  /*62f0*/  BSYNC.RECONVERGENT B0 ;  /* 0x0000000000007941 */ /* 0x000fea0003800200 */
.L_x_95:
[----:B------:R-:W-:Y:S06]  /*6300*/  BAR.SYNC.DEFER_BLOCKING 0x1, 0x80 ;  /* 0x0042000000007b1d */ /* 0x000fec0000010000 */
[----:B------:R-:W2:Y:S01]  /*6310*/  @P6 SYNCS.PHASECHK.TRANS64.TRYWAIT P0, [R32+URZ+0x50], R33 ;  /* 0x00005021200065a7 */ /* 0x000ea200080011ff */
[----:B------:R-:W-:Y:S01]  /*6320*/  BSSY B1, `(.L_x_97) ;  /* 0x0000020000017945 */ /* 0x000fe20003800000 */
[----:B--2---:R-:W-:Y:S03]  /*6330*/  @P6 SEL R115, RZ, 0x1, !P0 ;  /* 0x00000001ff736807 */ /* 0x004fe60004000000 */
[----:B------:R-:W-:Y:S05]  /*6340*/  @!P6 BRA `(.L_x_98) ;  /* 0x000000000074e947 */ /* 0x000fea0003800000 */
[----:B------:R-:W-:Y:S01]  /*6350*/  ISETP.NE.AND P1, PT, R124, RZ, PT ;  /* 0x000000ff7c00720c */ /* 0x000fe20003f25270 */
[----:B------:R-:W-:Y:S01]  /*6360*/  BSSY B0, `(.L_x_99) ;  /* 0x0000009000007945 */ /* 0x000fe20003800000 */
[----:B------:R-:W-:Y:S11]  /*6370*/  ISETP.NE.AND P0, PT, R115, RZ, PT ;  /* 0x000000ff7300720c */ /* 0x000ff60003f05270 */
[----:B------:R-:W-:Y:S05]  /*6380*/  @P1 IMAD R0, R105, 0x1000, R100 ;  /* 0x0000100069001824 */ /* 0x000fea00078e0264 */
[----:B------:R-:W-:Y:S05]  /*6390*/  @P1 IADD3 R2, PT, PT, R0, UR49, RZ ;  /* 0x0000003100021c10 */ /* 0x000fea000fffe0ff */
[----:B------:R-:W-:Y:S01]  /*63a0*/  @P1 IMAD.IADD R2, R2, 0x1, R125 ;  /* 0x0000000102021824 */ /* 0x000fe200078e027d */
[----:B------:R-:W-:Y:S06]  /*63b0*/  @P0 BRA `(.L_x_100) ;  /* 0x00000000000c0947 */ /* 0x000fec0003800000 */
[----:B------:R-:W-:Y:S04]  /*63c0*/  SHF.L.U32 R3, R104, 0x1f, RZ ;  /* 0x0000001f68037819 */ /* 0x000fe800000006ff */
[----:B------:R-:W2:Y:S02]  /*63d0*/  SYNCS.PHASECHK.TRANS64.TRYWAIT P0, [R32+URZ+0x50], R3 ;  /* 0x00005003200075a7 */ /* 0x000ea400080011ff */
[----:B--2---:R-:W-:Y:S05]  /*63e0*/  @!P0 BRA `(.L_x_101) ;  /* 0x0000001400c48947 */ /* 0x004fea0003800000 */
.L_x_100:
[----:B------:R-:W-:Y:S05]  /*63f0*/  BSYNC B0 ;  /* 0x0000000000007941 */ /* 0x000fea0003800000 */
.L_x_99:
[----:B------:R-:W-:Y:S01]  /*6400*/  ISETP.NE.AND P0, PT, R124, RZ, PT ;  /* 0x000000ff7c00720c */ /* 0x000fe20003f05270 */
[----:B--2---:R-:W-:Y:S02]  /*6410*/  VIADD R32, R32, 0x60 ;  /* 0x0000006020207836 */ /* 0x004fe40000000000 */
[----:B------:R-:W-:Y:S02]  /*6420*/  IMAD.U32 R3, RZ, RZ, UR37 ;  /* 0x00000025ff037e24 */ /* 0x000fe4000f8e00ff */
[----:B------:R-:W-:Y:S03]  /*6430*/  VIADD R105, R105, 0x1 ;  /* 0x0000000169697836 */ /* 0x000fe60000000000 */
[----:B------:R-:W-:Y:S05]  /*6440*/  PRMT R3, R3, 0x654, R32 ;  /* 0x0000065403037816 */ /* 0x000fea0000000020 */
[----:B------:R2:W3:Y:S04]  /*6450*/  @P0 LDS.128 R80, [R0+UR49+0x200] ;  /* 0x0002003100500984 */ /* 0x0004e80008000c00 */
[----:B------:R2:W4:Y:S01]  /*6460*/  @P0 LDS.128 R84, [R2+0x210] ;  /* 0x0002100002540984 */ /* 0x0005220000000c00 */
[C---:B------:R-:W-:Y:S01]  /*6470*/  ISETP.NE.AND P0, PT, R105.reuse, 0x2, PT ;  /* 0x000000026900780c */ /* 0x040fe20003f05270 */
[----:B------:R-:W-:Y:S01]  /*6480*/  @!PT LDS RZ, [RZ] ;  /* 0x00000000fffff984 */ /* 0x000fe20000000800 */
[----:B------:R-:W-:Y:S01]  /*6490*/  @!PT LDS RZ, [RZ] ;  /* 0x00000000fffff984 */ /* 0x000fe20000000800 */
[----:B------:R-:W-:Y:S01]  /*64a0*/  @!PT LDS RZ, [RZ] ;  /* 0x00000000fffff984 */ /* 0x000fe20000000800 */
[----:B------:R-:W-:Y:S01]  /*64b0*/  @!PT LDS RZ, [RZ] ;  /* 0x00000000fffff984 */ /* 0x000fe20000000800 */
[----:B------:R5:W-:Y:S06]  /*64c0*/  MEMBAR.ALL.CTA ;  /* 0x0000000000007992 */ /* 0x000bec0000008000 */
[----:B-----5:R-:W5:Y:S01]  /*64d0*/  FENCE.VIEW.ASYNC.S ;  /* 0x00000000000073c6 */ /* 0x020f620000000000 */
[----:B------:R-:W-:Y:S01]  /*64e0*/  SEL R105, R105, RZ, P0 ;  /* 0x000000ff69697207 */ /* 0x000fe20000000000 */
[----:B-----5:R5:W-:Y:S02]  /*64f0*/  SYNCS.ARRIVE.TRANS64.RED.A1T0 RZ, [R3+URZ], RZ ;  /* 0x000000ff03ff79a7 */ /* 0x020be400081004ff */
[----:B-----5:R-:W-:Y:S04]  /*6500*/  SEL R3, RZ, 0x1, P0 ;  /* 0x00000001ff037807 */ /* 0x020fe80000000000 */
[----:B--23--:R-:W-:Y:S02]  /*6510*/  LOP3.LUT R104, R104, R3, RZ, 0x3c, !PT ;  /* 0x0000000368687212 */ /* 0x00cfe400078e3cff */
.L_x_98:
[----:B------:R-:W-:Y:S05]  /*6520*/  BSYNC B1 ;  /* 0x0000000000017941 */ /* 0x000fea0003800000 */
.L_x_97:
[----:B------:R-:W-:Y:S05]  /*6530*/  VIADD R0, R48, 0x40 ;  /* 0x0000004030007836 */ /* 0x000fea0000000000 */
[----:B------:R-:W-:Y:S04]  /*6540*/  SHF.R.U32.HI R0, RZ, 0x15, R0 ;  /* 0x00000015ff007819 */ /* 0x000fe80000011600 */
[----:B------:R-:W-:Y:S11]  /*6550*/  LOP3.LUT P0, RZ, R0, 0x3, R101, 0x48, !PT ;  /* 0x0000000300ff7812 */ /* 0x000ff60007804865 */
[----:B------:R-:W-:Y:S02]  /*6560*/  @!UPT UIADD3 URZ, UPT, UPT, URZ, URZ, URZ ;  /* 0x000000fffffff290 */ /* 0x000fe4000fffe0ff */
[----:B------:R-:W-:Y:S05]  /*6570*/  @!P0 BRA `(.L_x_102) ;  /* 0x0000000000408947 */ /* 0x000fea0003800000 */
[----:B------:R-:W2:Y:S01]  /*6580*/  LDCU.64 UR8, c[0x4][0x70] ;  /* 0x01000e00ff0877ac */ /* 0x000ea20008000a00 */
[----:B------:R-:W-:Y:S01]  /*6590*/  MOV R3, 0x0 ;  /* 0x0000000000037802 */ /* 0x000fe20000000f00 */
[----:B------:R-:W-:Y:S02]  /*65a0*/  HFMA2 R12, -RZ, RZ, 0, 5.9604644775390625e-08 ;  /* 0x00000001ff0c7431 */ /* 0x000fe400000001ff */
[----:B------:R-:W-:Y:S02]  /*65b0*/  IMAD.MOV.U32 R8, RZ, RZ, 0x192 ;  /* 0x00000192ff087424 */ /* 0x000fe400078e00ff */
[----:B------:R-:W-:Y:S01]  /*65c0*/  IMAD.MOV.U32 R13, RZ, RZ, RZ ;  /* 0x000000ffff0d7224 */ /* 0x000fe200078e00ff */
[----:B------:R-:W3:Y:S01]  /*65d0*/  LDCU.64 UR6, c[0x4][0x78] ;  /* 0x01000f00ff0677ac */ /* 0x000ee20008000a00 */
[----:B------:R-:W1:Y:S01]  /*65e0*/  LDC.64 R2, c[0x4][R3] ;  /* 0x0100000003027b82 */ /* 0x000e620000000a00 */
[----:B------:R-:W5:Y:S01]  /*65f0*/  LDCU.64 UR4, c[0x4][0x10] ;  /* 0x01000200ff0477ac */ /* 0x000f620008000a00 */
[----:B--2---:R-:W-:Y:S01]  /*6600*/  MOV R5, UR9 ;  /* 0x0000000900057c02 */ /* 0x004fe20008000f00 */
[----:B------:R-:W-:Y:S01]  /*6610*/  IMAD.U32 R4, RZ, RZ, UR8 ;  /* 0x00000008ff047e24 */ /* 0x000fe2000f8e00ff */
[----:B---3--:R-:W-:Y:S01]  /*6620*/  MOV R7, UR7 ;  /* 0x0000000700077c02 */ /* 0x008fe20008000f00 */
[----:B------:R-:W-:Y:S01]  /*6630*/  IMAD.U32 R6, RZ, RZ, UR6 ;  /* 0x00000006ff067e24 */ /* 0x000fe2000f8e00ff */
[----:B-----5:R-:W-:Y:S01]  /*6640*/  MOV R11, UR5 ;  /* 0x00000005000b7c02 */ /* 0x020fe20008000f00 */
[----:B------:R-:W-:Y:S02]  /*6650*/  IMAD.U32 R10, RZ, RZ, UR4 ;  /* 0x00000004ff0a7e24 */ /* 0x000fe4000f8e00ff */
[----:B------:R-:W-:Y:S07]  /*6660*/  LEPC R20, `(.L_x_102) ;  /* 0x000000001014794e */ /* 0x000fee0000000000 */
[----:B-1--4-:R-:W-:Y:S05]  /*6670*/  CALL.ABS.NOINC R2 ;  /* 0x0000000002007343 */ /* 0x012fea0003c00000 */
.L_x_102:
[----:B------:R-:W-:Y:S01]  /*6680*/  ISETP.NE.AND P0, PT, R110, RZ, PT ;  /* 0x000000ff6e00720c */ /* 0x000fe20003f05270 */
[----:B------:R-:W-:Y:S05]  /*6690*/  WARPSYNC.ALL ;  /* 0x0000000000007948 */ /* 0x000fea0003800000 */
[----:B------:R-:W-:Y:S01]  /*66a0*/  R2UR UR4, R48 ;  /* 0x00000000300472ca */ /* 0x000fe200000e0000 */
[----:B------:R-:W-:Y:S01]  /*66b0*/  BSSY.RECONVERGENT B0, `(.L_x_103) ;  /* 0x000009c000007945 */ /* 0x000fe20003800200 */
[-C--:B------:R-:W-:Y:S02]  /*66c0*/  F2FP.F16.E5M2.UNPACK_B R51, R80.reuse ;  /* 0x00000050ff33723e */ /* 0x080fe400020004ff */
[----:B------:R-:W-:Y:S02]  /*66d0*/  F2FP.F16.E5M2.UNPACK_B R80, R80.H1 ;  /* 0x00000050ff50723e */ /* 0x000fe400030004ff */
[-C--:B------:R-:W-:Y:S01]  /*66e0*/  F2FP.F16.E5M2.UNPACK_B R55, R81.reuse ;  /* 0x00000051ff37723e */ /* 0x080fe200020004ff */
[--C-:B------:R-:W-:Y:S01]  /*66f0*/  HADD2.F32 R50, -RZ, R51.reuse.H0_H0 ;  /* 0x20000033ff327230 */ /* 0x100fe20000004100 */
[----:B------:R-:W-:Y:S01]  /*6700*/  F2FP.F16.E5M2.UNPACK_B R81, R81.H1 ;  /* 0x00000051ff51723e */ /* 0x000fe200030004ff */
[----:B------:R-:W-:Y:S01]  /*6710*/  HADD2.F32 R52, -RZ, R51.H1_H1 ;  /* 0x30000033ff347230 */ /* 0x000fe20000004100 */
[-C--:B------:R-:W-:Y:S01]  /*6720*/  F2FP.F16.E5M2.UNPACK_B R59, R82.reuse ;  /* 0x00000052ff3b723e */ /* 0x080fe200020004ff */
[--C-:B------:R-:W-:Y:S01]  /*6730*/  HADD2.F32 R51, -RZ, R80.reuse.H0_H0 ;  /* 0x20000050ff337230 */ /* 0x100fe20000004100 */
[----:B------:R-:W-:Y:S01]  /*6740*/  F2FP.F16.E5M2.UNPACK_B R82, R82.H1 ;  /* 0x00000052ff52723e */ /* 0x000fe200030004ff */
[----:B------:R-:W-:Y:S01]  /*6750*/  LDTM.16dp32bit_t0_t15.x32 R4, tmem[UR4+0x40] ;  /* 0x00004004000479ee */ /* 0x000fe20008a80000 */
[----:B------:R-:W2:Y:S01]  /*6760*/  LDTM.16dp32bit_t16_t31.x32 R4, tmem[UR4+0x60] ;  /* 0x00006004000479ee */ /* 0x000ea20008aa0000 */
[----:B------:R-:W-:Y:S01]  /*6770*/  NOP ;  /* 0x0000000000007918 */ /* 0x000fe20000000000 */
[--C-:B------:R-:W-:Y:S01]  /*6780*/  HADD2.F32 R53, -RZ, R55.reuse.H0_H0 ;  /* 0x20000037ff357230 */ /* 0x100fe20000004100 */
[----:B------:R-:W-:Y:S01]  /*6790*/  R2UR UR5, R113 ;  /* 0x00000000710572ca */ /* 0x000fe200000e0000 */
[----:B------:R-:W-:Y:S01]  /*67a0*/  HADD2.F32 R56, -RZ, R55.H1_H1 ;  /* 0x30000037ff387230 */ /* 0x000fe20000004100 */
[----:B------:R-:W-:Y:S01]  /*67b0*/  F2FP.F16.E5M2.UNPACK_B R63, R83 ;  /* 0x00000053ff3f723e */ /* 0x000fe200020004ff */
[--C-:B------:R-:W-:Y:S01]  /*67c0*/  HADD2.F32 R57, -RZ, R59.reuse.H0_H0 ;  /* 0x2000003bff397230 */ /* 0x100fe20000004100 */
[----:B----4-:R-:W-:Y:S01]  /*67d0*/  F2FP.F16.E5M2.UNPACK_B R67, R84 ;  /* 0x00000054ff43723e */ /* 0x010fe200020004ff */
[----:B------:R-:W-:Y:S01]  /*67e0*/  HADD2.F32 R60, -RZ, R59.H1_H1 ;  /* 0x3000003bff3c7230 */ /* 0x000fe20000004100 */
[----:B------:R-:W-:Y:S01]  /*67f0*/  F2FP.F16.E5M2.UNPACK_B R71, R85 ;  /* 0x00000055ff47723e */ /* 0x000fe200020004ff */
[--C-:B------:R-:W-:Y:S01]  /*6800*/  HADD2.F32 R61, -RZ, R63.reuse.H0_H0 ;  /* 0x2000003fff3d7230 */ /* 0x100fe20000004100 */
[----:B------:R-:W-:Y:S01]  /*6810*/  F2FP.F16.E5M2.UNPACK_B R75, R86 ;  /* 0x00000056ff4b723e */ /* 0x000fe200020004ff */
[----:B------:R-:W-:Y:S01]  /*6820*/  HADD2.F32 R64, -RZ, R63.H1_H1 ;  /* 0x3000003fff407230 */ /* 0x000fe20000004100 */
[----:B------:R-:W-:Y:S01]  /*6830*/  F2FP.F16.E5M2.UNPACK_B R77, R87 ;  /* 0x00000057ff4d723e */ /* 0x000fe200020004ff */
[--C-:B------:R-:W-:Y:S01]  /*6840*/  HADD2.F32 R65, -RZ, R67.reuse.H0_H0 ;  /* 0x20000043ff417230 */ /* 0x100fe20000004100 */
[----:B------:R-:W-:Y:S01]  /*6850*/  F2FP.F16.E5M2.UNPACK_B R83, R83.H1 ;  /* 0x00000053ff53723e */ /* 0x000fe200030004ff */
[----:B------:R-:W-:Y:S01]  /*6860*/  UIADD3 UR5, UPT, UPT, UR5, 0xc0, URZ ;  /* 0x000000c005057890 */ /* 0x000fe2000fffe0ff */
[----:B------:R-:W-:Y:S01]  /*6870*/  HADD2.F32 R67, -RZ, R67.H1_H1 ;  /* 0x30000043ff437230 */ /* 0x000fe20000004100 */
[----:B------:R-:W-:Y:S01]  /*6880*/  F2FP.F16.E5M2.UNPACK_B R84, R84.H1 ;  /* 0x00000054ff54723e */ /* 0x000fe200030004ff */
[--C-:B------:R-:W-:Y:S01]  /*6890*/  HADD2.F32 R69, -RZ, R71.reuse.H0_H0 ;  /* 0x20000047ff457230 */ /* 0x100fe20000004100 */
[----:B------:R-:W-:Y:S01]  /*68a0*/  UPRMT UR5, UR37, 0x654, UR5 ;  /* 0x0000065425057896 */ /* 0x000fe20008000005 */
[----:B------:R-:W-:Y:S01]  /*68b0*/  HADD2.F32 R72, -RZ, R71.H1_H1 ;  /* 0x30000047ff487230 */ /* 0x000fe20000004100 */
[----:B------:R-:W-:Y:S01]  /*68c0*/  F2FP.F16.E5M2.UNPACK_B R85, R85.H1 ;  /* 0x00000055ff55723e */ /* 0x000fe200030004ff */
[--C-:B------:R-:W-:Y:S02]  /*68d0*/  HADD2.F32 R73, -RZ, R75.reuse.H0_H0 ;  /* 0x2000004bff497230 */ /* 0x100fe40000004100 */
[C---:B--2---:R-:W-:Y:S01]  /*68e0*/  FMUL R4, R47.reuse, R4 ;  /* 0x000000042f047220 */ /* 0x044fe20000400000 */
[C---:B------:R-:W-:Y:S01]  /*68f0*/  FMUL R5, R47.reuse, R5 ;  /* 0x000000052f057220 */ /* 0x040fe20000400000 */
[C---:B------:R-:W-:Y:S01]  /*6900*/  FMUL R8, R47.reuse, R8 ;  /* 0x000000082f087220 */ /* 0x040fe20000400000 */
[----:B------:R-:W-:Y:S01]  /*6910*/  FMUL R9, R47, R9 ;  /* 0x000000092f097220 */ /* 0x000fe20000400000 */
[C---:B------:R-:W-:Y:S01]  /*6920*/  FFMA R4, R49.reuse, R50, R4 ;  /* 0x0000003231047223 */ /* 0x040fe20000000004 */
[----:B------:R-:W-:Y:S01]  /*6930*/  SYNCS.ARRIVE.TRANS64.RED.A1T0 RZ, [UR5], RZ ;  /* 0x000000ffffff79a7 */ /* 0x000fe20008100405 */
        /* <DEDUP_REMOVED lines=18> */
[--C-:B------:R-:W-:Y:S02]  /*6a60*/  HADD2.F32 R55, -RZ, R81.reuse.H0_H0 ;  /* 0x20000051ff377230 */ /* 0x100fe40000004100 */
[----:B------:R-:W-:Y:S01]  /*6a70*/  FMUL R10, R47, R10 ;  /* 0x0000000a2f0a7220 */ /* 0x000fe20000400000 */
[C---:B------:R-:W-:Y:S01]  /*6a80*/  FFMA R6, R49.reuse, R51, R6 ;  /* 0x0000003331067223 */ /* 0x040fe20000000006 */
[----:B------:R-:W-:Y:S02]  /*6a90*/  HADD2.F32 R58, -RZ, R81.H1_H1 ;  /* 0x30000051ff3a7230 */ /* 0x000fe40000004100 */
[C---:B------:R-:W-:Y:S01]  /*6aa0*/  FFMA R7, R49.reuse, R54, R7 ;  /* 0x0000003631077223 */ /* 0x040fe20000000007 */
[C---:B------:R-:W-:Y:S01]  /*6ab0*/  FFMA R8, R49.reuse, R53, R8 ;  /* 0x0000003531087223 */ /* 0x040fe20000000008 */
[C---:B------:R-:W-:Y:S01]  /*6ac0*/  FFMA R9, R49.reuse, R56, R9 ;  /* 0x0000003831097223 */ /* 0x040fe20000000009 */
[----:B------:R-:W-:Y:S01]  /*6ad0*/  FFMA R10, R49, R55, R10 ;  /* 0x00000037310a7223 */ /* 0x000fe2000000000a */
[----:B------:R-:W-:Y:S01]  /*6ae0*/  HADD2.F32 R51, -RZ, R77.H0_H0 ;  /* 0x2000004dff337230 */ /* 0x000fe20000004100 */
[----:B-1----:R-:W-:Y:S01]  /*6af0*/  F2FP.SATFINITE.E5M2.F32.PACK_AB_MERGE_C R116, R7, R6, RZ ;  /* 0x000000060774723e */ /* 0x002fe200048060ff */
[C---:B------:R-:W-:Y:S01]  /*6b00*/  FMUL R11, R47.reuse, R11 ;  /* 0x0000000b2f0b7220 */ /* 0x040fe20000400000 */
[--C-:B------:R-:W-:Y:S02]  /*6b10*/  HADD2.F32 R59, -RZ, R82.reuse.H0_H0 ;  /* 0x20000052ff3b7230 */ /* 0x100fe40000004100 */
[----:B------:R-:W-:Y:S01]  /*6b20*/  FMUL R14, R47, R14 ;  /* 0x0000000e2f0e7220 */ /* 0x000fe20000400000 */
[----:B------:R-:W-:Y:S01]  /*6b30*/  HADD2.F32 R62, -RZ, R82.H1_H1 ;  /* 0x30000052ff3e7230 */ /* 0x000fe20000004100 */
[----:B------:R-:W-:Y:S01]  /*6b40*/  F2FP.SATFINITE.E5M2.F32.PACK_AB_MERGE_C R116, R5, R4, R116 ;  /* 0x000000040574723e */ /* 0x000fe20004806074 */
[C---:B------:R-:W-:Y:S01]  /*6b50*/  FFMA R11, R49.reuse, R58, R11 ;  /* 0x0000003a310b7223 */ /* 0x040fe2000000000b */
[C---:B------:R-:W-:Y:S01]  /*6b60*/  FFMA R12, R49.reuse, R57, R12 ;  /* 0x00000039310c7223 */ /* 0x040fe2000000000c */
[C---:B------:R-:W-:Y:S01]  /*6b70*/  FFMA R13, R49.reuse, R60, R13 ;  /* 0x0000003c310d7223 */ /* 0x040fe2000000000d */
[----:B------:R-:W-:Y:S01]  /*6b80*/  F2FP.F16.E5M2.UNPACK_B R86, R86.H1 ;  /* 0x00000056ff56723e */ /* 0x000fe200030004ff */
[----:B------:R-:W-:Y:S01]  /*6b90*/  FFMA R14, R49, R59, R14 ;  /* 0x0000003b310e7223 */ /* 0x000fe2000000000e */
[----:B------:R-:W-:Y:S01]  /*6ba0*/  F2FP.SATFINITE.E5M2.F32.PACK_AB_MERGE_C R117, R11, R10, RZ ;  /* 0x0000000a0b75723e */ /* 0x000fe200048060ff */
[C---:B------:R-:W-:Y:S01]  /*6bb0*/  FMUL R15, R47.reuse, R15 ;  /* 0x0000000f2f0f7220 */ /* 0x040fe20000400000 */
[--C-:B------:R-:W-:Y:S02]  /*6bc0*/  HADD2.F32 R63, -RZ, R83.reuse.H0_H0 ;  /* 0x20000053ff3f7230 */ /* 0x100fe40000004100 */
[----:B------:R-:W-:Y:S01]  /*6bd0*/  FMUL R18, R47, R18 ;  /* 0x000000122f127220 */ /* 0x000fe20000400000 */
[----:B------:R-:W-:Y:S01]  /*6be0*/  HADD2.F32 R66, -RZ, R83.H1_H1 ;  /* 0x30000053ff427230 */ /* 0x000fe20000004100 */
[----:B------:R-:W-:Y:S01]  /*6bf0*/  F2FP.SATFINITE.E5M2.F32.PACK_AB_MERGE_C R117, R9, R8, R117 ;  /* 0x000000080975723e */ /* 0x000fe20004806075 */
[C---:B------:R-:W-:Y:S01]  /*6c00*/  FFMA R15, R49.reuse, R62, R15 ;  /* 0x0000003e310f7223 */ /* 0x040fe2000000000f */
[C---:B------:R-:W-:Y:S01]  /*6c10*/  FFMA R16, R49.reuse, R61, R16 ;  /* 0x0000003d31107223 */ /* 0x040fe20000000010 */
[----:B------:R-:W-:Y:S01]  /*6c20*/  FFMA R17, R49, R64, R17 ;  /* 0x0000004031117223 */ /* 0x000fe20000000011 */
[----:B------:R-:W-:Y:S01]  /*6c30*/  FMUL R19, R47, R19 ;  /* 0x000000132f137220 */ /* 0x000fe20000400000 */
        /* <DEDUP_REMOVED lines=15> */
[----:B------:R-:W-:Y:S01]  /*6d30*/  F2FP.F16.E5M2.UNPACK_B R87, R87.H1 ;  /* 0x00000057ff57723e */ /* 0x000fe200030004ff */
        /* <DEDUP_REMOVED lines=32> */
[----:B------:R-:W-:Y:S03]  /*6f40*/  IADD3 R79, PT, PT, R44, 0x1, RZ ;  /* 0x000000012c4f7810 */ /* 0x000fe60007ffe0ff */
        /* <DEDUP_REMOVED lines=9> */
[----:B------:R-:W-:Y:S02]  /*6fe0*/  UIADD3 UR8, UP0, UPT, UR52, 0x680, URZ ;  /* 0x0000068034087890 */ /* 0x000fe4000ff1e0ff */
[----:B------:R-:W-:Y:S02]  /*6ff0*/  UIADD3 UR5, UPT, UPT, UR41, 0x40, URZ ;  /* 0x0000004029057890 */ /* 0x000fe4000fffe0ff */
[----:B------:R-:W-:Y:S02]  /*7000*/  UIADD3 UR4, UPT, UPT, UR49, 0x3200, URZ ;  /* 0x0000320031047890 */ /* 0x000fe4000fffe0ff */
[----:B------:R-:W-:Y:S01]  /*7010*/  UIADD3.X UR9, UPT, UPT, URZ, UR53, URZ, UP0, !UPT ;  /* 0x00000035ff097290 */ /* 0x000fe200087fe4ff */
[----:B------:R-:W-:Y:S01]  /*7020*/  UMOV UR6, UR42 ;  /* 0x0000002a00067c82 */ /* 0x000fe20008000000 */
[----:B------:R-:W-:Y:S07]  /*7030*/  UMOV UR7, UR36 ;  /* 0x0000002400077c82 */ /* 0x000fee0008000000 */
[----:B------:R2:W-:Y:S01]  /*7040*/  UTMASTG.3D [UR4], [UR8] ;  /* 0x00000004080073b5 */ /* 0x0005e20008010000 */
[----:B------:R0:W-:Y:S01]  /*7050*/  UTMACMDFLUSH ;  /* 0x00000000000079b7 */ /* 0x0001e20000000000 */
[----:B--2---:R-:W-:Y:S04]  /*7060*/  DEPBAR.LE SB0, 0x1 ;  /* 0x000080400000791a */ /* 0x004fe80000000000 */
.L_x_104:
[----:B------:R-:W-:Y:S05]  /*7070*/  BSYNC.RECONVERGENT B0 ;  /* 0x0000000000007941 */ /* 0x000fea0003800200 */
.L_x_103:
[----:B------:R-:W-:Y:S01]  /*7080*/  BAR.SYNC.DEFER_BLOCKING 0x1, 0x80 ;  /* 0x0042000000007b1d */ /* 0x000fe20000010000 */
[----:B------:R-:W-:Y:S01]  /*7090*/  ISETP.NE.AND P2, PT, R111, RZ, PT ;  /* 0x000000ff6f00720c */ /* 0x000fe20003f45270 */
[----:B------:R-:W-:Y:S01]  /*70a0*/  IMAD.IADD R20, R43, 0x1, R94 ;  /* 0x000000012b147824 */ /* 0x000fe200078e025e */
[----:B------:R-:W-:Y:S01]  /*70b0*/  ISETP.NE.AND P0, PT, R112, 0x2, PT ;  /* 0x000000027000780c */ /* 0x000fe20003f05270 */
[----:B------:R-:W-:Y:S01]  /*70c0*/  IMAD.IADD R21, R45, 0x1, R96 ;  /* 0x000000012d157824 */ /* 0x000fe200078e0260 */
[----:B------:R-:W-:Y:S02]  /*70d0*/  ISETP.NE.AND P1, PT, R79, 0x4, PT ;  /* 0x000000044f00780c */ /* 0x000fe40003f25270 */
[----:B------:R-:W-:Y:S02]  /*70e0*/  SEL R3, RZ, 0x1, P0 ;  /* 0x00000001ff037807 */ /* 0x000fe40000000000 */
[----:B------:R-:W-:Y:S02]  /*70f0*/  SEL R0, RZ, 0x1, P1 ;  /* 0x00000001ff007807 */ /* 0x000fe40000800000 */
[----:B------:R-:W-:Y:S02]  /*7100*/  LOP3.LUT R106, R106, R3, RZ, 0x3c, !PT ;  /* 0x000000036a6a7212 */ /* 0x000fe400078e3cff */
[----:B------:R-:W-:Y:S02]  /*7110*/  LOP3.LUT R107, R107, R0, RZ, 0x3c, !PT ;  /* 0x000000006b6b7212 */ /* 0x000fe400078e3cff */
[----:B------:R-:W-:Y:S02]  /*7120*/  @P2 R2UR UR36, R103 ;  /* 0x00000000672422ca */ /* 0x000fe400000e0000 */
[----:B------:R-:W-:Y:S02]  /*7130*/  SEL R112, R112, RZ, P0 ;  /* 0x000000ff70707207 */ /* 0x000fe40000000000 */
[----:B------:R-:W-:Y:S01]  /*7140*/  SEL R44, R79, RZ, P1 ;  /* 0x000000ff4f2c7207 */ /* 0x000fe20000800000 */
[----:B------:R-:W-:Y:S10]  /*7150*/  @P2 BRA `(.L_x_105) ;  /* 0xffffffd400f82947 */ /* 0x000ff4000383ffff */
[----:B------:R-:W-:Y:S05]  /*7160*/  EXIT ;  /* 0x000000000000794d */ /* 0x000fea0003800000 */
.L_x_19:
[----:B--2---:R2:W1:Y:S02]  /*7170*/  SYNCS.PHASECHK.TRANS64.TRYWAIT P0, [R3+URZ+0xf0], R2 ;  /* 0x0000f002030075a7 */ /* 0x00446400080011ff */
[----:B-1----:R-:W-:Y:S05]  /*7180*/  @!P0 NANOSLEEP.SYNCS 0x989680 ;  /* 0x009896800000895d */ /* 0x002fea0003900000 */
[----:B------:R-:W1:Y:S02]  /*7190*/  @!P0 SYNCS.PHASECHK.TRANS64 P0, [R3+URZ+0xf0], R2 ;  /* 0x0000f002030085a7 */ /* 0x000e6400080010ff */
[----:B-1----:R-:W-:Y:S05]  /*71a0*/  @!P0 BRA `(.L_x_19) ;  /* 0xfffffffc00f08947 */ /* 0x002fea000383ffff */
[----:B------:R-:W-:Y:S05]  /*71b0*/  BRA `(.L_x_106) ;  /* 0xffffffa400047947 */ /* 0x000fea000383ffff */
.L_x_22:
[----:B-1----:R-:W-:-:S07]  /*71c0*/  MOV R2, UR33 ;  /* 0x0000002100027c02 */ /* 0x002fce0008000f00 */
.L_x_107:
[----:B-1----:R1:W2:Y:S02]  /*71d0*/  SYNCS.PHASECHK.TRANS64.TRYWAIT P0, [R2+URZ+0x28], R5 ;  /* 0x00002805020075a7 */ /* 0x0022a400080011ff */
[----:B--2---:R-:W-:Y:S05]  /*71e0*/  @!P0 NANOSLEEP.SYNCS 0x989680 ;  /* 0x009896800000895d */ /* 0x004fea0003900000 */
[----:B------:R-:W2:Y:S02]  /*71f0*/  @!P0 SYNCS.PHASECHK.TRANS64 P0, [R2+URZ+0x28], R5 ;  /* 0x00002805020085a7 */ /* 0x000ea400080010ff */
[----:B--2---:R-:W-:Y:S05]  /*7200*/  @!P0 BRA `(.L_x_107) ;  /* 0xfffffffc00f08947 */ /* 0x004fea000383ffff */
[----:B------:R-:W-:Y:S05]  /*7210*/  BRA `(.L_x_21) ;  /* 0xffffffa400547947 */ /* 0x000fea000383ffff */
.L_x_28:
[----:B-1----:R-:W-:-:S07]  /*7220*/  MOV R2, UR17 ;  /* 0x0000001100027c02 */ /* 0x002fce0008000f00 */
.L_x_108:
[----:B-1----:R1:W2:Y:S02]  /*7230*/  SYNCS.PHASECHK.TRANS64.TRYWAIT P0, [R2+URZ+0x28], R5 ;  /* 0x00002805020075a7 */ /* 0x0022a400080011ff */
[----:B--2---:R-:W-:Y:S05]  /*7240*/  @!P0 NANOSLEEP.SYNCS 0x989680 ;  /* 0x009896800000895d */ /* 0x004fea0003900000 */
[----:B------:R-:W2:Y:S02]  /*7250*/  @!P0 SYNCS.PHASECHK.TRANS64 P0, [R2+URZ+0x28], R5 ;  /* 0x00002805020085a7 */ /* 0x000ea400080010ff */
[----:B--2---:R-:W-:Y:S05]  /*7260*/  @!P0 BRA `(.L_x_108) ;  /* 0xfffffffc00f08947 */ /* 0x004fea000383ffff */
[----:B------:R-:W-:Y:S05]  /*7270*/  BRA `(.L_x_27) ;  /* 0xffffffa400fc7947 */ /* 0x000fea000383ffff */
.L_x_32:
[----:B-1----:R1:W2:Y:S02]  /*7280*/  SYNCS.PHASECHK.TRANS64.TRYWAIT P0, [R2+URZ+0x80], R3 ;  /* 0x00008003020075a7 */ /* 0x0022a400080011ff */
[----:B--2---:R-:W-:Y:S05]  /*7290*/  @!P0 NANOSLEEP.SYNCS 0x989680 ;  /* 0x009896800000895d */ /* 0x004fea0003900000 */
[----:B------:R-:W2:Y:S02]  /*72a0*/  @!P0 SYNCS.PHASECHK.TRANS64 P0, [R2+URZ+0x80], R3 ;  /* 0x00008003020085a7 */ /* 0x000ea400080010ff */
[----:B--2---:R-:W-:Y:S05]  /*72b0*/  @!P0 BRA `(.L_x_32) ;  /* 0xfffffffc00f08947 */ /* 0x004fea000383ffff */
[----:B------:R-:W-:Y:S05]  /*72c0*/  BRA `(.L_x_109) ;  /* 0xffffffa8008c7947 */ /* 0x000fea000383ffff */
.L_x_36:
[----:B----4-:R-:W-:-:S07]  /*72d0*/  MOV R0, UR5 ;  /* 0x0000000500007c02 */ /* 0x010fce0008000f00 */
.L_x_110:
[----:B-1----:R1:W2:Y:S02]  /*72e0*/  SYNCS.PHASECHK.TRANS64.TRYWAIT P0, [R0+URZ], R3 ;  /* 0x00000003000075a7 */ /* 0x0022a400080011ff */
[----:B--2---:R-:W-:Y:S05]  /*72f0*/  @!P0 NANOSLEEP.SYNCS 0x989680 ;  /* 0x009896800000895d */ /* 0x004fea0003900000 */
[----:B------:R-:W2:Y:S02]  /*7300*/  @!P0 SYNCS.PHASECHK.TRANS64 P0, [R0+URZ], R3 ;  /* 0x00000003000085a7 */ /* 0x000ea400080010ff */
[----:B--2---:R-:W-:Y:S05]  /*7310*/  @!P0 BRA `(.L_x_110) ;  /* 0xfffffffc00f08947 */ /* 0x004fea000383ffff */
[----:B------:R-:W-:Y:S05]  /*7320*/  BRA `(.L_x_111) ;  /* 0xffffffac00fc7947 */ /* 0x000fea000383ffff */
.L_x_37:
[----:B----4-:R-:W-:-:S07]  /*7330*/  MOV R0, UR5 ;  /* 0x0000000500007c02 */ /* 0x010fce0008000f00 */
.L_x_112:
[----:B-1----:R1:W2:Y:S02]  /*7340*/  SYNCS.PHASECHK.TRANS64.TRYWAIT P0, [R0+URZ], R3 ;  /* 0x00000003000075a7 */ /* 0x0022a400080011ff */
[----:B--2---:R-:W-:Y:S05]  /*7350*/  @!P0 NANOSLEEP.SYNCS 0x989680 ;  /* 0x009896800000895d */ /* 0x004fea0003900000 */
[----:B------:R-:W2:Y:S02]  /*7360*/  @!P0 SYNCS.PHASECHK.TRANS64 P0, [R0+URZ], R3 ;  /* 0x00000003000085a7 */ /* 0x000ea400080010ff */
[----:B--2---:R-:W-:Y:S05]  /*7370*/  @!P0 BRA `(.L_x_112) ;  /* 0xfffffffc00f08947 */ /* 0x004fea000383ffff */
[----:B------:R-:W-:Y:S05]  /*7380*/  BRA `(.L_x_113) ;  /* 0xffffffb000087947 */ /* 0x000fea000383ffff */
.L_x_38:
[----:B----4-:R-:W-:-:S07]  /*7390*/  MOV R0, UR5 ;  /* 0x0000000500007c02 */ /* 0x010fce0008000f00 */
.L_x_114:
[----:B-1----:R1:W2:Y:S02]  /*73a0*/  SYNCS.PHASECHK.TRANS64.TRYWAIT P0, [R0+URZ], R3 ;  /* 0x00000003000075a7 */ /* 0x0022a400080011ff */
[----:B--2---:R-:W-:Y:S05]  /*73b0*/  @!P0 NANOSLEEP.SYNCS 0x989680 ;  /* 0x009896800000895d */ /* 0x004fea0003900000 */
[----:B------:R-:W2:Y:S02]  /*73c0*/  @!P0 SYNCS.PHASECHK.TRANS64 P0, [R0+URZ], R3 ;  /* 0x00000003000085a7 */ /* 0x000ea400080010ff */
[----:B--2---:R-:W-:Y:S05]  /*73d0*/  @!P0 BRA `(.L_x_114) ;  /* 0xfffffffc00f08947 */ /* 0x004fea000383ffff */
[----:B------:R-:W-:Y:S05]  /*73e0*/  BRA `(.L_x_115) ;  /* 0xffffffb000147947 */ /* 0x000fea000383ffff */
.L_x_39:
[----:B----4-:R-:W-:-:S07]  /*73f0*/  MOV R0, UR5 ;  /* 0x0000000500007c02 */ /* 0x010fce0008000f00 */
.L_x_116:
[----:B-1----:R1:W2:Y:S02]  /*7400*/  SYNCS.PHASECHK.TRANS64.TRYWAIT P0, [R0+URZ], R3 ;  /* 0x00000003000075a7 */ /* 0x0022a400080011ff */
[----:B--2---:R-:W-:Y:S05]  /*7410*/  @!P0 NANOSLEEP.SYNCS 0x989680 ;  /* 0x009896800000895d */ /* 0x004fea0003900000 */
[----:B------:R-:W2:Y:S02]  /*7420*/  @!P0 SYNCS.PHASECHK.TRANS64 P0, [R0+URZ], R3 ;  /* 0x00000003000085a7 */ /* 0x000ea400080010ff */
[----:B--2---:R-:W-:Y:S05]  /*7430*/  @!P0 BRA `(.L_x_116) ;  /* 0xfffffffc00f08947 */ /* 0x004fea000383ffff */
[----:B------:R-:W-:Y:S05]  /*7440*/  BRA `(.L_x_117) ;  /* 0xffffffb000207947 */ /* 0x000fea000383ffff */
.L_x_42:
[----:B-1----:R1:W2:Y:S02]  /*7450*/  SYNCS.PHASECHK.TRANS64.TRYWAIT P0, [R0+URZ+0xe0], R5 ;  /* 0x0000e005000075a7 */ /* 0x0022a400080011ff */
[----:B--2---:R-:W-:Y:S05]  /*7460*/  @!P0 NANOSLEEP.SYNCS 0x989680 ;  /* 0x009896800000895d */ /* 0x004fea0003900000 */
[----:B------:R-:W2:Y:S02]  /*7470*/  @!P0 SYNCS.PHASECHK.TRANS64 P0, [R0+URZ+0xe0], R5 ;  /* 0x0000e005000085a7 */ /* 0x000ea400080010ff */
[----:B--2---:R-:W-:Y:S05]  /*7480*/  @!P0 BRA `(.L_x_42) ;  /* 0xfffffffc00f08947 */ /* 0x004fea000383ffff */
[----:B------:R-:W-:Y:S05]  /*7490*/  BRA `(.L_x_118) ;  /* 0xffffffb0007c7947 */ /* 0x000fea000383ffff */
.L_x_43:
[----:B------:R-:W-:-:S07]  /*74a0*/  MOV R0, UR5 ;  /* 0x0000000500007c02 */ /* 0x000fce0008000f00 */
.L_x_119:
[----:B-1----:R1:W2:Y:S02]  /*74b0*/  SYNCS.PHASECHK.TRANS64.TRYWAIT P0, [R0+URZ+0x90], R5 ;  /* 0x00009005000075a7 */ /* 0x0022a400080011ff */
[----:B--2---:R-:W-:Y:S05]  /*74c0*/  @!P0 NANOSLEEP.SYNCS 0x989680 ;  /* 0x009896800000895d */ /* 0x004fea0003900000 */
[----:B------:R-:W2:Y:S02]  /*74d0*/  @!P0 SYNCS.PHASECHK.TRANS64 P0, [R0+URZ+0x90], R5 ;  /* 0x00009005000085a7 */ /* 0x000ea400080010ff */
[----:B--2---:R-:W-:Y:S05]  /*74e0*/  @!P0 BRA `(.L_x_119) ;  /* 0xfffffffc00f08947 */ /* 0x004fea000383ffff */
[----:B------:R-:W-:Y:S05]  /*74f0*/  BRA `(.L_x_120) ;  /* 0xffffffb0008c7947 */ /* 0x000fea000383ffff */
.L_x_44:
[----:B-1----:R1:W2:Y:S02]  /*7500*/  SYNCS.PHASECHK.TRANS64.TRYWAIT P1, [R0+URZ+0x80], R5 ;  /* 0x00008005000075a7 */ /* 0x0022a400080211ff */
[----:B--2---:R-:W-:Y:S05]  /*7510*/  @!P1 NANOSLEEP.SYNCS 0x989680 ;  /* 0x009896800000995d */ /* 0x004fea0003900000 */
[----:B------:R-:W2:Y:S02]  /*7520*/  @!P1 SYNCS.PHASECHK.TRANS64 P1, [R0+URZ+0x80], R5 ;  /* 0x00008005000095a7 */ /* 0x000ea400080210ff */
[----:B--2---:R-:W-:Y:S05]  /*7530*/  @!P1 BRA `(.L_x_44) ;  /* 0xfffffffc00f09947 */ /* 0x004fea000383ffff */
[----:B------:R-:W-:Y:S05]  /*7540*/  BRA `(.L_x_121) ;  /* 0xffffffb000bc7947 */ /* 0x000fea000383ffff */
.L_x_47:
[----:B------:R-:W-:-:S07]  /*7550*/  MOV R0, UR5 ;  /* 0x0000000500007c02 */ /* 0x000fce0008000f00 */
.L_x_122:
[----:B-1----:R1:W2:Y:S02]  /*7560*/  SYNCS.PHASECHK.TRANS64.TRYWAIT P0, [R0+URZ+0x90], R3 ;  /* 0x00009003000075a7 */ /* 0x0022a400080011ff */
[----:B--2---:R-:W-:Y:S05]  /*7570*/  @!P0 NANOSLEEP.SYNCS 0x989680 ;  /* 0x009896800000895d */ /* 0x004fea0003900000 */
[----:B------:R-:W2:Y:S02]  /*7580*/  @!P0 SYNCS.PHASECHK.TRANS64 P0, [R0+URZ+0x90], R3 ;  /* 0x00009003000085a7 */ /* 0x000ea400080010ff */
[----:B--2---:R-:W-:Y:S05]  /*7590*/  @!P0 BRA `(.L_x_122) ;  /* 0xfffffffc00f08947 */ /* 0x004fea000383ffff */
[----:B------:R-:W-:Y:S05]  /*75a0*/  BRA `(.L_x_46) ;  /* 0xffffffb400107947 */ /* 0x000fea000383ffff */
.L_x_54:
[----:B-1----:R1:W2:Y:S02]  /*75b0*/  SYNCS.PHASECHK.TRANS64.TRYWAIT P1, [R0+URZ+0x80], R5 ;  /* 0x00008005000075a7 */ /* 0x0022a400080211ff */
[----:B--2---:R-:W-:Y:S05]  /*75c0*/  @!P1 NANOSLEEP.SYNCS 0x989680 ;  /* 0x009896800000995d */ /* 0x004fea0003900000 */
[----:B------:R-:W2:Y:S02]  /*75d0*/  @!P1 SYNCS.PHASECHK.TRANS64 P1, [R0+URZ+0x80], R5 ;  /* 0x00008005000095a7 */ /* 0x000ea400080210ff */
[----:B--2---:R-:W-:Y:S05]  /*75e0*/  @!P1 BRA `(.L_x_54) ;  /* 0xfffffffc00f09947 */ /* 0x004fea000383ffff */
[----:B------:R-:W-:Y:S05]  /*75f0*/  BRA `(.L_x_123) ;  /* 0xffffffb800707947 */ /* 0x000fea000383ffff */
.L_x_55:
[----:B------:R-:W-:-:S07]  /*7600*/  MOV R3, UR8 ;  /* 0x0000000800037c02 */ /* 0x000fce0008000f00 */
.L_x_124:
[----:B-1----:R1:W2:Y:S02]  /*7610*/  SYNCS.PHASECHK.TRANS64.TRYWAIT P0, [R3+URZ+0xc0], R0 ;  /* 0x0000c000030075a7 */ /* 0x0022a400080011ff */
[----:B--2---:R-:W-:Y:S05]  /*7620*/  @!P0 NANOSLEEP.SYNCS 0x989680 ;  /* 0x009896800000895d */ /* 0x004fea0003900000 */
[----:B------:R-:W2:Y:S02]  /*7630*/  @!P0 SYNCS.PHASECHK.TRANS64 P0, [R3+URZ+0xc0], R0 ;  /* 0x0000c000030085a7 */ /* 0x000ea400080010ff */
[----:B--2---:R-:W-:Y:S05]  /*7640*/  @!P0 BRA `(.L_x_124) ;  /* 0xfffffffc00f08947 */ /* 0x004fea000383ffff */
[----:B------:R-:W-:Y:S05]  /*7650*/  BRA `(.L_x_125) ;  /* 0xffffffb800c07947 */ /* 0x000fea000383ffff */
.L_x_58:
[----:B------:R-:W-:Y:S07]  /*7660*/  MOV R0, UR7 ;  /* 0x0000000700007c02 */ /* 0x000fee0008000f00 */
.L_x_126:
[----:B-1----:R1:W2:Y:S02]  /*7670*/  SYNCS.PHASECHK.TRANS64.TRYWAIT P0, [R0+URZ], R3 ;  /* 0x00000003000075a7 */ /* 0x0022a400080011ff */
[----:B--2---:R-:W-:Y:S05]  /*7680*/  @!P0 NANOSLEEP.SYNCS 0x989680 ;  /* 0x009896800000895d */ /* 0x004fea0003900000 */
[----:B------:R-:W2:Y:S02]  /*7690*/  @!P0 SYNCS.PHASECHK.TRANS64 P0, [R0+URZ], R3 ;  /* 0x00000003000085a7 */ /* 0x000ea400080010ff */
[----:B--2---:R-:W-:Y:S05]  /*76a0*/  @!P0 BRA `(.L_x_126) ;  /* 0xfffffffc00f08947 */ /* 0x004fea000383ffff */
[----:B------:R-:W-:Y:S05]  /*76b0*/  BRA `(.L_x_57) ;  /* 0xffffffb800dc7947 */ /* 0x000fea000383ffff */
.L_x_61:
[----:B------:R-:W-:-:S07]  /*76c0*/  MOV R0, UR5 ;  /* 0x0000000500007c02 */ /* 0x000fce0008000f00 */
.L_x_127:
[----:B--2---:R2:W3:Y:S02]  /*76d0*/  SYNCS.PHASECHK.TRANS64.TRYWAIT P0, [R0+URZ], R3 ;  /* 0x00000003000075a7 */ /* 0x0044e400080011ff */
[----:B---3--:R-:W-:Y:S05]  /*76e0*/  @!P0 NANOSLEEP.SYNCS 0x989680 ;  /* 0x009896800000895d */ /* 0x008fea0003900000 */
[----:B------:R-:W3:Y:S02]  /*76f0*/  @!P0 SYNCS.PHASECHK.TRANS64 P0, [R0+URZ], R3 ;  /* 0x00000003000085a7 */ /* 0x000ee400080010ff */
[----:B---3--:R-:W-:Y:S05]  /*7700*/  @!P0 BRA `(.L_x_127) ;  /* 0xfffffffc00f08947 */ /* 0x008fea000383ffff */
[----:B------:R-:W-:Y:S05]  /*7710*/  BRA `(.L_x_128) ;  /* 0xffffffbc00907947 */ /* 0x000fea000383ffff */
.L_x_62:
[----:B------:R-:W-:-:S07]  /*7720*/  MOV R0, UR5 ;  /* 0x0000000500007c02 */ /* 0x000fce0008000f00 */
.L_x_129:
[----:B-1----:R1:W2:Y:S02]  /*7730*/  SYNCS.PHASECHK.TRANS64.TRYWAIT P0, [R0+URZ], R3 ;  /* 0x00000003000075a7 */ /* 0x0022a400080011ff */
[----:B--2---:R-:W-:Y:S05]  /*7740*/  @!P0 NANOSLEEP.SYNCS 0x989680 ;  /* 0x009896800000895d */ /* 0x004fea0003900000 */
[----:B------:R-:W2:Y:S02]  /*7750*/  @!P0 SYNCS.PHASECHK.TRANS64 P0, [R0+URZ], R3 ;  /* 0x00000003000085a7 */ /* 0x000ea400080010ff */
[----:B--2---:R-:W-:Y:S05]  /*7760*/  @!P0 BRA `(.L_x_129) ;  /* 0xfffffffc00f08947 */ /* 0x004fea000383ffff */
[----:B------:R-:W-:Y:S05]  /*7770*/  BRA `(.L_x_130) ;  /* 0xffffffbc009c7947 */ /* 0x000fea000383ffff */
.L_x_63:
[----:B------:R-:W-:-:S07]  /*7780*/  MOV R0, UR5 ;  /* 0x0000000500007c02 */ /* 0x000fce0008000f00 */
.L_x_131:
[----:B-1----:R1:W2:Y:S02]  /*7790*/  SYNCS.PHASECHK.TRANS64.TRYWAIT P0, [R0+URZ], R3 ;  /* 0x00000003000075a7 */ /* 0x0022a400080011ff */
[----:B--2---:R-:W-:Y:S05]  /*77a0*/  @!P0 NANOSLEEP.SYNCS 0x989680 ;  /* 0x009896800000895d */ /* 0x004fea0003900000 */
[----:B------:R-:W2:Y:S02]  /*77b0*/  @!P0 SYNCS.PHASECHK.TRANS64 P0, [R0+URZ], R3 ;  /* 0x00000003000085a7 */ /* 0x000ea400080010ff */
[----:B--2---:R-:W-:Y:S05]  /*77c0*/  @!P0 BRA `(.L_x_131) ;  /* 0xfffffffc00f08947 */ /* 0x004fea000383ffff */
[----:B------:R-:W-:Y:S05]  /*77d0*/  BRA `(.L_x_132) ;  /* 0xffffffbc00a87947 */ /* 0x000fea000383ffff */
.L_x_64:
[----:B------:R-:W-:-:S07]  /*77e0*/  MOV R0, UR7 ;  /* 0x0000000700007c02 */ /* 0x000fce0008000f00 */
.L_x_133:
[----:B-1----:R1:W2:Y:S02]  /*77f0*/  SYNCS.PHASECHK.TRANS64.TRYWAIT P0, [R0+URZ], R3 ;  /* 0x00000003000075a7 */ /* 0x0022a400080011ff */
[----:B--2---:R-:W-:Y:S05]  /*7800*/  @!P0 NANOSLEEP.SYNCS 0x989680 ;  /* 0x009896800000895d */ /* 0x004fea0003900000 */
[----:B------:R-:W2:Y:S02]  /*7810*/  @!P0 SYNCS.PHASECHK.TRANS64 P0, [R0+URZ], R3 ;  /* 0x00000003000085a7 */ /* 0x000ea400080010ff */
[----:B--2---:R-:W-:Y:S05]  /*7820*/  @!P0 BRA `(.L_x_133) ;  /* 0xfffffffc00f08947 */ /* 0x004fea000383ffff */
[----:B------:R-:W-:Y:S05]  /*7830*/  BRA `(.L_x_134) ;  /* 0xffffffbc00b47947 */ /* 0x000fea000383ffff */
.L_x_69:
[----:B--2---:R2:W3:Y:S02]  /*7840*/  SYNCS.PHASECHK.TRANS64.TRYWAIT P0, [R0+URZ+0x80], R3 ;  /* 0x00008003000075a7 */ /* 0x0044e400080011ff */
[----:B---3--:R-:W-:Y:S05]  /*7850*/  @!P0 NANOSLEEP.SYNCS 0x989680 ;  /* 0x009896800000895d */ /* 0x008fea0003900000 */
[----:B------:R-:W3:Y:S02]  /*7860*/  @!P0 SYNCS.PHASECHK.TRANS64 P0, [R0+URZ+0x80], R3 ;  /* 0x00008003000085a7 */ /* 0x000ee400080010ff */
[----:B---3--:R-:W-:Y:S05]  /*7870*/  @!P0 BRA `(.L_x_69) ;  /* 0xfffffffc00f08947 */ /* 0x008fea000383ffff */
[----:B------:R-:W-:Y:S05]  /*7880*/  BRA `(.L_x_135) ;  /* 0xffffffc000b87947 */ /* 0x000fea000383ffff */
.L_x_72:
[----:B------:R-:W-:Y:S07]  /*7890*/  MOV R0, UR7 ;  /* 0x0000000700007c02 */ /* 0x000fee0008000f00 */
.L_x_136:
[----:B--2---:R2:W3:Y:S02]  /*78a0*/  SYNCS.PHASECHK.TRANS64.TRYWAIT P0, [R0+URZ+0x78], R3 ;  /* 0x00007803000075a7 */ /* 0x0044e400080011ff */
[----:B---3--:R-:W-:Y:S05]  /*78b0*/  @!P0 NANOSLEEP.SYNCS 0x989680 ;  /* 0x009896800000895d */ /* 0x008fea0003900000 */
[----:B------:R-:W3:Y:S02]  /*78c0*/  @!P0 SYNCS.PHASECHK.TRANS64 P0, [R0+URZ+0x78], R3 ;  /* 0x00007803000085a7 */ /* 0x000ee400080010ff */
[----:B---3--:R-:W-:Y:S05]  /*78d0*/  @!P0 BRA `(.L_x_136) ;  /* 0xfffffffc00f08947 */ /* 0x008fea000383ffff */
[----:B------:R-:W-:Y:S05]  /*78e0*/  BRA `(.L_x_71) ;  /* 0xffffffc400987947 */ /* 0x000fea000383ffff */
.L_x_75:
[----:B--2---:R-:W-:Y:S07]  /*78f0*/  MOV R3, UR7 ;  /* 0x0000000700037c02 */ /* 0x004fee0008000f00 */
.L_x_137:
[----:B-1----:R1:W2:Y:S02]  /*7900*/  SYNCS.PHASECHK.TRANS64.TRYWAIT P0, [R3+URZ+0x60], R12 ;  /* 0x0000600c030075a7 */ /* 0x0022a400080011ff */
[----:B--2---:R-:W-:Y:S05]  /*7910*/  @!P0 NANOSLEEP.SYNCS 0x989680 ;  /* 0x009896800000895d */ /* 0x004fea0003900000 */
[----:B------:R-:W2:Y:S02]  /*7920*/  @!P0 SYNCS.PHASECHK.TRANS64 P0, [R3+URZ+0x60], R12 ;  /* 0x0000600c030085a7 */ /* 0x000ea400080010ff */
[----:B--2---:R-:W-:Y:S05]  /*7930*/  @!P0 BRA `(.L_x_137) ;  /* 0xfffffffc00f08947 */ /* 0x004fea000383ffff */
[----:B------:R-:W-:Y:S05]  /*7940*/  BRA `(.L_x_138) ;  /* 0xffffffc800107947 */ /* 0x000fea000383ffff */
.L_x_76:
[----:B------:R-:W-:Y:S07]  /*7950*/  MOV R3, UR7 ;  /* 0x0000000700037c02 */ /* 0x000fee0008000f00 */
.L_x_139:
[----:B-1----:R1:W2:Y:S02]  /*7960*/  SYNCS.PHASECHK.TRANS64.TRYWAIT P0, [R3+URZ+0x68], R12 ;  /* 0x0000680c030075a7 */ /* 0x0022a400080011ff */
[----:B--2---:R-:W-:Y:S05]  /*7970*/  @!P0 NANOSLEEP.SYNCS 0x989680 ;  /* 0x009896800000895d */ /* 0x004fea0003900000 */
[----:B------:R-:W2:Y:S02]  /*7980*/  @!P0 SYNCS.PHASECHK.TRANS64 P0, [R3+URZ+0x68], R12 ;  /* 0x0000680c030085a7 */ /* 0x000ea400080010ff */
[----:B--2---:R-:W-:Y:S05]  /*7990*/  @!P0 BRA `(.L_x_139) ;  /* 0xfffffffc00f08947 */ /* 0x004fea000383ffff */
[----:B------:R-:W-:Y:S05]  /*79a0*/  BRA `(.L_x_140) ;  /* 0xffffffc800907947 */ /* 0x000fea000383ffff */
.L_x_78:
[----:B------:R-:W-:-:S07]  /*79b0*/  MOV R0, UR7 ;  /* 0x0000000700007c02 */ /* 0x000fce0008000f00 */
.L_x_141:
[----:B-1----:R1:W3:Y:S02]  /*79c0*/  SYNCS.PHASECHK.TRANS64.TRYWAIT P0, [R0+URZ+0x60], R3 ;  /* 0x00006003000075a7 */ /* 0x0022e400080011ff */
[----:B---3--:R-:W-:Y:S05]  /*79d0*/  @!P0 NANOSLEEP.SYNCS 0x989680 ;  /* 0x009896800000895d */ /* 0x008fea0003900000 */
[----:B------:R-:W3:Y:S02]  /*79e0*/  @!P0 SYNCS.PHASECHK.TRANS64 P0, [R0+URZ+0x60], R3 ;  /* 0x00006003000085a7 */ /* 0x000ee400080010ff */
[----:B---3--:R-:W-:Y:S05]  /*79f0*/  @!P0 BRA `(.L_x_141) ;  /* 0xfffffffc00f08947 */ /* 0x008fea000383ffff */
[----:B------:R-:W-:Y:S05]  /*7a00*/  BRA `(.L_x_142) ;  /* 0xffffffcc00007947 */ /* 0x000fea000383ffff */
.L_x_80:
[----:B--2---:R2:W4:Y:S02]  /*7a10*/  SYNCS.PHASECHK.TRANS64.TRYWAIT P0, [R0+URZ+0x80], R3 ;  /* 0x00008003000075a7 */ /* 0x00452400080011ff */
[----:B----4-:R-:W-:Y:S05]  /*7a20*/  @!P0 NANOSLEEP.SYNCS 0x989680 ;  /* 0x009896800000895d */ /* 0x010fea0003900000 */
[----:B------:R-:W4:Y:S02]  /*7a30*/  @!P0 SYNCS.PHASECHK.TRANS64 P0, [R0+URZ+0x80], R3 ;  /* 0x00008003000085a7 */ /* 0x000f2400080010ff */
[----:B----4-:R-:W-:Y:S05]  /*7a40*/  @!P0 BRA `(.L_x_80) ;  /* 0xfffffffc00f08947 */ /* 0x010fea000383ffff */
[----:B------:R-:W-:Y:S05]  /*7a50*/  BRA `(.L_x_143) ;  /* 0xffffffcc00cc7947 */ /* 0x000fea000383ffff */
.L_x_91:
[----:B-1----:R1:W3:Y:S02]  /*7a60*/  SYNCS.PHASECHK.TRANS64.TRYWAIT P1, [R0+URZ+0x50], R3 ;  /* 0x00005003000075a7 */ /* 0x0022e400080211ff */
[----:B---3--:R-:W-:Y:S05]  /*7a70*/  @!P1 NANOSLEEP.SYNCS 0x989680 ;  /* 0x009896800000995d */ /* 0x008fea0003900000 */
[----:B------:R-:W3:Y:S02]  /*7a80*/  @!P1 SYNCS.PHASECHK.TRANS64 P1, [R0+URZ+0x50], R3 ;  /* 0x00005003000095a7 */ /* 0x000ee400080210ff */
[----:B---3--:R-:W-:Y:S05]  /*7a90*/  @!P1 BRA `(.L_x_91) ;  /* 0xfffffffc00f09947 */ /* 0x008fea000383ffff */
[----:B------:R-:W-:Y:S05]  /*7aa0*/  BRA `(.L_x_90) ;  /* 0xffffffd800e47947 */ /* 0x000fea000383ffff */
.L_x_93:
[----:B-1----:R1:W4:Y:S02]  /*7ab0*/  SYNCS.PHASECHK.TRANS64.TRYWAIT P0, [R113+URZ+0xa0], R2 ;  /* 0x0000a002710075a7 */ /* 0x00232400080011ff */
[----:B----4-:R-:W-:Y:S05]  /*7ac0*/  @!P0 NANOSLEEP.SYNCS 0x989680 ;  /* 0x009896800000895d */ /* 0x010fea0003900000 */
[----:B------:R-:W4:Y:S02]  /*7ad0*/  @!P0 SYNCS.PHASECHK.TRANS64 P0, [R113+URZ+0xa0], R2 ;  /* 0x0000a002710085a7 */ /* 0x000f2400080010ff */
[----:B----4-:R-:W-:Y:S05]  /*7ae0*/  @!P0 BRA `(.L_x_93) ;  /* 0xfffffffc00f08947 */ /* 0x010fea000383ffff */
[----:B------:R-:W-:Y:S05]  /*7af0*/  BRA `(.L_x_92) ;  /* 0xffffffdc00387947 */ /* 0x000fea000383ffff */
.L_x_101:
[----:B--2---:R2:W3:Y:S02]  /*7b00*/  SYNCS.PHASECHK.TRANS64.TRYWAIT P0, [R32+URZ+0x50], R3 ;  /* 0x00005003200075a7 */ /* 0x0044e400080011ff */
[----:B---3--:R-:W-:Y:S05]  /*7b10*/  @!P0 NANOSLEEP.SYNCS 0x989680 ;  /* 0x009896800000895d */ /* 0x008fea0003900000 */
[----:B------:R-:W3:Y:S02]  /*7b20*/  @!P0 SYNCS.PHASECHK.TRANS64 P0, [R32+URZ+0x50], R3 ;  /* 0x00005003200085a7 */ /* 0x000ee400080010ff */
[----:B---3--:R-:W-:Y:S05]  /*7b30*/  @!P0 BRA `(.L_x_101) ;  /* 0xfffffffc00f08947 */ /* 0x008fea000383ffff */
[----:B------:R-:W-:Y:S05]  /*7b40*/  BRA `(.L_x_100) ;  /* 0xffffffe800287947 */ /* 0x000fea000383ffff */
        .weak           $__internal_0_$__cuda_sm10x_tcgen05_guardrail_trap_col_being_dealloced_not_returned_by_alloc
        .type           $__internal_0_$__cuda_sm10x_tcgen05_guardrail_trap_col_being_dealloced_not_returned_by_alloc,@function
        .size           $__internal_0_$__cuda_sm10x_tcgen05_guardrail_trap_col_being_dealloced_not_returned_by_alloc,($__internal_1_$__cuda_sm10x_tcgen05_guardrail_trap_phase_invalid_during_alloc - $__internal_0_$__cuda_sm10x_tcgen05_guardrail_trap_col_being_dealloced_not_returned_by_alloc)
$__internal_0_$__cuda_sm10x_tcgen05_guardrail_trap_col_being_dealloced_not_returned_by_alloc:
[----:B------:R-:W-:Y:S05]  /*7b50*/  BPT.TRAP 0x1 ;  /* 0x000000040000795c */ /* 0x000fea0000300000 */
[----:B------:R-:W-:-:S04]  /*7b60*/  HFMA2 R3, -RZ, RZ, 0, 0 ;  /* 0x00000000ff037431 */ /* 0x000fc800000001ff */
[----:B------:R-:W-:Y:S05]  /*7b70*/  RET.REL.NODEC R2 `(_ZN7cutlass13device_kernelINS_4gemm6kernel13GemmUniversalIN4cute5tupleIJiiiiEEENS1_10collective13CollectiveMmaINS1_35MainloopSm100TmaUmmaWarpSpecializedILi5ELi2ELi4ENS5_IJNS4_1CILi1EEESB_SB_EEEEENS5_IJNSA_ILi64EEENSA_ILi128EEESE_EEENS_12float_e5m2_tENS5_IJlSB_lEEESH_SI_NS4_8TiledMMAINS4_8MMA_AtomIJNS4_10MMA_TraitsINS4_19SM100_MMA_F8F6F4_SSEJSH_SH_fSE_SF_NS4_17integral_constantINS4_4UMMA5MajorELSP_0EEESQ_NSN_INSO_7ScaleInELSR_0EEESS_EEEEEENS4_6LayoutISC_NS5_IJNSA_ILi0EEESW_SW_EEEEENS5_IJNS4_10UnderscoreESZ_SZ_EEEEENS4_13SM90_TMA_LOADENS4_14ComposedLayoutINS4_7SwizzleILi2ELi4ELi3EEENS4_18smem_ptr_flag_bitsILi8EEENSV_INS5_IJNSA_ILi8EEESE_EEENS5_IJSE_SB_EEEEEEEvNS4_8identityES12_S1C_vS1D_EENS_8epilogue10collective18CollectiveEpilogueINS1F_23Sm100TmaWarpSpecializedILi2ELi2ELi32ELb0ELb0EEEJSG_NS5_IJNSV_ISE_SB_EES1K_EEESH_SI_SH_SI_NS1F_6fusion15FusionCallbacksIS1J_NS1M_17LinearCombinationISH_fSH_fLNS_15FloatRoundStyleE2EEESG_S1L_JEEENS4_5SM1004TMEM4LOAD26SM100_TMEM_LOAD_16dp32b32xES12_S1C_NS4_39AutoVectorizingCopyWithAssumedAlignmentILi128EEENS4_14SM90_TMA_STOREES1C_S1X_S1X_EEEvvEEEEvNT_6ParamsE) ;  /* 0xffffff8402207950 */ /* 0x000fea0003c3ffff */
        .weak           $__internal_1_$__cuda_sm10x_tcgen05_guardrail_trap_phase_invalid_during_alloc
        .type           $__internal_1_$__cuda_sm10x_tcgen05_guardrail_trap_phase_invalid_during_alloc,@function
        .size           $__internal_1_$__cuda_sm10x_tcgen05_guardrail_trap_phase_invalid_during_alloc,($__internal_2_$__cuda_sm10x_tcgen05_guardrail_trap_unallocated_columns_being_dealloced - $__internal_1_$__cuda_sm10x_tcgen05_guardrail_trap_phase_invalid_during_alloc)
$__internal_1_$__cuda_sm10x_tcgen05_guardrail_trap_phase_invalid_during_alloc:
[----:B------:R-:W-:Y:S05]  /*7b80*/  BPT.TRAP 0x1 ;  /* 0x000000040000795c */ /* 0x000fea0000300000 */
[----:B------:R-:W-:-:S04]  /*7b90*/  MOV R3, 0x0 ;  /* 0x0000000000037802 */ /* 0x000fc80000000f00 */
[----:B------:R-:W-:Y:S05]  /*7ba0*/  RET.REL.NODEC R2 `(_ZN7cutlass13device_kernelINS_4gemm6kernel13GemmUniversalIN4cute5tupleIJiiiiEEENS1_10collective13CollectiveMmaINS1_35MainloopSm100TmaUmmaWarpSpecializedILi5ELi2ELi4ENS5_IJNS4_1CILi1EEESB_SB_EEEEENS5_IJNSA_ILi64EEENSA_ILi128EEESE_EEENS_12float_e5m2_tENS5_IJlSB_lEEESH_SI_NS4_8TiledMMAINS4_8MMA_AtomIJNS4_10MMA_TraitsINS4_19SM100_MMA_F8F6F4_SSEJSH_SH_fSE_SF_NS4_17integral_constantINS4_4UMMA5MajorELSP_0EEESQ_NSN_INSO_7ScaleInELSR_0EEESS_EEEEEENS4_6LayoutISC_NS5_IJNSA_ILi0EEESW_SW_EEEEENS5_IJNS4_10UnderscoreESZ_SZ_EEEEENS4_13SM90_TMA_LOADENS4_14ComposedLayoutINS4_7SwizzleILi2ELi4ELi3EEENS4_18smem_ptr_flag_bitsILi8EEENSV_INS5_IJNSA_ILi8EEESE_EEENS5_IJSE_SB_EEEEEEEvNS4_8identityES12_S1C_vS1D_EENS_8epilogue10collective18CollectiveEpilogueINS1F_23Sm100TmaWarpSpecializedILi2ELi2ELi32ELb0ELb0EEEJSG_NS5_IJNSV_ISE_SB_EES1K_EEESH_SI_SH_SI_NS1F_6fusion15FusionCallbacksIS1J_NS1M_17LinearCombinationISH_fSH_fLNS_15FloatRoundStyleE2EEESG_S1L_JEEENS4_5SM1004TMEM4LOAD26SM100_TMEM_LOAD_16dp32b32xES12_S1C_NS4_39AutoVectorizingCopyWithAssumedAlignmentILi128EEENS4_14SM90_TMA_STOREES1C_S1X_S1X_EEEvvEEEEvNT_6ParamsE) ;  /* 0xffffff8402147950 */ /* 0x000fea0003c3ffff */
        .weak           $__internal_2_$__cuda_sm10x_tcgen05_guardrail_trap_unallocated_columns_being_dealloced
        .type           $__internal_2_$__cuda_sm10x_tcgen05_guardrail_trap_unallocated_columns_being_dealloced,@function
        .size           $__internal_2_$__cuda_sm10x_tcgen05_guardrail_trap_unallocated_columns_being_dealloced,(.L_x_145 - $__internal_2_$__cuda_sm10x_tcgen05_guardrail_trap_unallocated_columns_being_dealloced)
$__internal_2_$__cuda_sm10x_tcgen05_guardrail_trap_unallocated_columns_being_dealloced:
[----:B------:R-:W-:Y:S05]  /*7bb0*/  BPT.TRAP 0x1 ;  /* 0x000000040000795c */ /* 0x000fea0000300000 */
[----:B------:R-:W-:-:S04]  /*7bc0*/  HFMA2 R3, -RZ, RZ, 0, 0 ;  /* 0x00000000ff037431 */ /* 0x000fc800000001ff */
[----:B------:R-:W-:Y:S05]  /*7bd0*/  RET.REL.NODEC R2 `(_ZN7cutlass13device_kernelINS_4gemm6kernel13GemmUniversalIN4cute5tupleIJiiiiEEENS1_10collective13CollectiveMmaINS1_35MainloopSm100TmaUmmaWarpSpecializedILi5ELi2ELi4ENS5_IJNS4_1CILi1EEESB_SB_EEEEENS5_IJNSA_ILi64EEENSA_ILi128EEESE_EEENS_12float_e5m2_tENS5_IJlSB_lEEESH_SI_NS4_8TiledMMAINS4_8MMA_AtomIJNS4_10MMA_TraitsINS4_19SM100_MMA_F8F6F4_SSEJSH_SH_fSE_SF_NS4_17integral_constantINS4_4UMMA5MajorELSP_0EEESQ_NSN_INSO_7ScaleInELSR_0EEESS_EEEEEENS4_6LayoutISC_NS5_IJNSA_ILi0EEESW_SW_EEEEENS5_IJNS4_10UnderscoreESZ_SZ_EEEEENS4_13SM90_TMA_LOADENS4_14ComposedLayoutINS4_7SwizzleILi2ELi4ELi3EEENS4_18smem_ptr_flag_bitsILi8EEENSV_INS5_IJNSA_ILi8EEESE_EEENS5_IJSE_SB_EEEEEEEvNS4_8identityES12_S1C_vS1D_EENS_8epilogue10collective18CollectiveEpilogueINS1F_23Sm100TmaWarpSpecializedILi2ELi2ELi32ELb0ELb0EEEJSG_NS5_IJNSV_ISE_SB_EES1K_EEESH_SI_SH_SI_NS1F_6fusion15FusionCallbacksIS1J_NS1M_17LinearCombinationISH_fSH_fLNS_15FloatRoundStyleE2EEESG_S1L_JEEENS4_5SM1004TMEM4LOAD26SM100_TMEM_LOAD_16dp32b32xES12_S1C_NS4_39AutoVectorizingCopyWithAssumedAlignmentILi128EEENS4_14SM90_TMA_STOREES1C_S1X_S1X_EEEvvEEEEvNT_6ParamsE) ;  /* 0xffffff8402087950 */ /* 0x000fea0003c3ffff */
.L_x_144:
[----:B------:R-:W-:-:S00]  /*7be0*/  BRA `(.L_x_144) ;  /* 0xfffffffc00fc7947 */ /* 0x000fc0000383ffff */
[----:B------:R-:W-:-:S00]  /*7bf0*/  NOP ;  /* 0x0000000000007918 */ /* 0x000fc00000000000 */
        /* <DEDUP_REMOVED lines=8> */
.L_x_145:


//--------------------- .nv.global.init           --------------------------
	.section	.nv.global.init,"aw",@progbits
.nv.global.init:
	.type		$str$27,@object
	.size		$str$27,($str$28 - $str$27)
$str$27:
        /*0000*/ 	.byte	0x28, 0x61, 0x64, 0x64, 0x72, 0x65, 0x73, 0x73, 0x20, 0x26, 0x20, 0x6d, 0x61, 0x73, 0x6b, 0x29
        /*0010*/ 	.byte	0x20, 0x3d, 0x3d, 0x20, 0x30, 0x00
	.type		$str$28,@object
	.size		$str$28,($str$26 - $str$28)
$str$28:
        /*0016*/ 	.byte	0x2f, 0x74, 0x6d, 0x70, 0x2f, 0x63, 0x75, 0x74, 0x6c, 0x61, 0x73, 0x73, 0x5f, 0x73, 0x77, 0x65
        /*0026*/ 	.byte	0x65, 0x70, 0x5f, 0x73, 0x72, 0x63, 0x2f, 0x69, 0x6e, 0x63, 0x6c, 0x75, 0x64, 0x65, 0x2f, 0x63
        /*0036*/ 	.byte	0x75, 0x74, 0x65, 0x2f, 0x70, 0x6f, 0x69, 0x6e, 0x74, 0x65, 0x72, 0x5f, 0x66, 0x6c, 0x61, 0x67
        /*0046*/ 	.byte	0x67, 0x65, 0x64, 0x2e, 0x68, 0x70, 0x70, 0x00
	.type		$str$26,@object
	.size		$str$26,($str$25 - $str$26)
$str$26:
        /*004e*/ 	.byte	0x2f, 0x74, 0x6d, 0x70, 0x2f, 0x63, 0x75, 0x74, 0x6c, 0x61, 0x73, 0x73, 0x5f, 0x73, 0x77, 0x65
        /*005e*/ 	.byte	0x65, 0x70, 0x5f, 0x73, 0x72, 0x63, 0x2f, 0x69, 0x6e, 0x63, 0x6c, 0x75, 0x64, 0x65, 0x2f, 0x63
        /*006e*/ 	.byte	0x75, 0x74, 0x65, 0x2f, 0x61, 0x74, 0x6f, 0x6d, 0x2f, 0x63, 0x6f, 0x70, 0x79, 0x5f, 0x74, 0x72
        /*007e*/ 	.byte	0x61, 0x69, 0x74, 0x73, 0x5f, 0x73, 0x6d, 0x31, 0x30, 0x30, 0x2e, 0x68, 0x70, 0x70, 0x00
	.type		$str$25,@object
	.size		$str$25,(__unnamed_1 - $str$25)
$str$25:
        /*008d*/ 	.byte	0x28, 0x28, 0x75, 0x69, 0x6e, 0x74, 0x33, 0x32, 0x5f, 0x74, 0x28, 0x74, 0x68, 0x72, 0x65, 0x61
        /*009d*/ 	.byte	0x64, 0x49, 0x64, 0x78, 0x2e, 0x78, 0x29, 0x20, 0x2f, 0x20, 0x33, 0x32, 0x29, 0x20, 0x25, 0x20
        /*00ad*/ 	.byte	0x34, 0x29, 0x20, 0x3d, 0x3d, 0x20, 0x28, 0x28, 0x28, 0x74, 0x6d, 0x65, 0x6d, 0x5f, 0x61, 0x64
        /*00bd*/ 	.byte	0x64, 0x72, 0x20, 0x3e, 0x3e, 0x20, 0x31, 0x36, 0x29, 0x20, 0x2f, 0x20, 0x33, 0x32, 0x29, 0x20
        /*00cd*/ 	.byte	0x25, 0x20, 0x34, 0x29, 0x00
	.type		__unnamed_1,@object
	.size		__unnamed_1,(__unnamed_2 - __unnamed_1)
__unnamed_1:
        /*00d2*/ 	.byte	0x61, 0x75, 0x74, 0x6f, 0x20, 0x63, 0x75, 0x74, 0x65, 0x3a, 0x3a, 0x61, 0x73, 0x5f, 0x70, 0x6f
        /* <DEDUP_REMOVED lines=24> */
        /*0262*/ 	.byte	0x3c, 0x34, 0x30, 0x39, 0x36, 0x3e, 0x3e, 0x3e, 0x3e, 0x5d, 0x00
	.type		__unnamed_2,@object
	.size		__unnamed_2,(.L_2 - __unnamed_2)
__unnamed_2:
        /* <DEDUP_REMOVED lines=40> */
        /*04ed*/ 	.byte	0x74, 0x65, 0x3a, 0x3a, 0x43, 0x3c, 0x30, 0x3e, 0x3e, 0x3e, 0x3e, 0x5d, 0x00
.L_2:


//--------------------- .nv.shared._ZN7cutlass13device_kernelINS_4gemm6kernel13GemmUniversalIN4cute5tupleIJiiiiEEENS1_10collective13CollectiveMmaINS1_35MainloopSm100TmaUmmaWarpSpecializedILi5ELi2ELi4ENS5_IJNS4_1CILi1EEESB_SB_EEEEENS5_IJNSA_ILi64EEENSA_ILi128EEESE_EEENS_12float_e5m2_tENS5_IJlSB_lEEESH_SI_NS4_8TiledMMAINS4_8MMA_AtomIJNS4_10MMA_TraitsINS4_19SM100_MMA_F8F6F4_SSEJSH_SH_fSE_SF_NS4_17integral_constantINS4_4UMMA5MajorELSP_0EEESQ_NSN_INSO_7ScaleInELSR_0EEESS_EEEEEENS4_6LayoutISC_NS5_IJNSA_ILi0EEESW_SW_EEEEENS5_IJNS4_10UnderscoreESZ_SZ_EEEEENS4_13SM90_TMA_LOADENS4_14ComposedLayoutINS4_7SwizzleILi2ELi4ELi3EEENS4_18smem_ptr_flag_bitsILi8EEENSV_INS5_IJNSA_ILi8EEESE_EEENS5_IJSE_SB_EEEEEEEvNS4_8identityES12_S1C_vS1D_EENS_8epilogue10collective18CollectiveEpilogueINS1F_23Sm100TmaWarpSpecializedILi2ELi2ELi32ELb0ELb0EEEJSG_NS5_IJNSV_ISE_SB_EES1K_EEESH_SI_SH_SI_NS1F_6fusion15FusionCallbacksIS1J_NS1M_17LinearCombinationISH_fSH_fLNS_15FloatRoundStyleE2EEESG_S1L_JEEENS4_5SM1004TMEM4LOAD26SM100_TMEM_LOAD_16dp32b32xES12_S1C_NS4_39AutoVectorizingCopyWithAssumedAlignmentILi128EEENS4_14SM90_TMA_STOREES1C_S1X_S1X_EEEvvEEEEvNT_6ParamsE --------------------------
	.section	.nv.shared._ZN7cutlass13device_kernelINS_4gemm6kernel13GemmUniversalIN4cute5tupleIJiiiiEEENS1_10collective13CollectiveMmaINS1_35MainloopSm100TmaUmmaWarpSpecializedILi5ELi2ELi4ENS5_IJNS4_1CILi1EEESB_SB_EEEEENS5_IJNSA_ILi64EEENSA_ILi128EEESE_EEENS_12float_e5m2_tENS5_IJlSB_lEEESH_SI_NS4_8TiledMMAINS4_8MMA_AtomIJNS4_10MMA_TraitsINS4_19SM100_MMA_F8F6F4_SSEJSH_SH_fSE_SF_NS4_17integral_constantINS4_4UMMA5MajorELSP_0EEESQ_NSN_INSO_7ScaleInELSR_0EEESS_EEEEEENS4_6LayoutISC_NS5_IJNSA_ILi0EEESW_SW_EEEEENS5_IJNS4_10UnderscoreESZ_SZ_EEEEENS4_13SM90_TMA_LOADENS4_14ComposedLayoutINS4_7SwizzleILi2ELi4ELi3EEENS4_18smem_ptr_flag_bitsILi8EEENSV_INS5_IJNSA_ILi8EEESE_EEENS5_IJSE_SB_EEEEEEEvNS4_8identityES12_S1C_vS1D_EENS_8epilogue10collective18CollectiveEpilogueINS1F_23Sm100TmaWarpSpecializedILi2ELi2ELi32ELb0ELb0EEEJSG_NS5_IJNSV_ISE_SB_EES1K_EEESH_SI_SH_SI_NS1F_6fusion15FusionCallbacksIS1J_NS1M_17LinearCombinationISH_fSH_fLNS_15FloatRoundStyleE2EEESG_S1L_JEEENS4_5SM1004TMEM4LOAD26SM100_TMEM_LOAD_16dp32b32xES12_S1C_NS4_39AutoVectorizingCopyWithAssumedAlignmentILi128EEENS4_14SM90_TMA_STOREES1C_S1X_S1X_EEEvvEEEEvNT_6ParamsE,"aw",@nobits
	.sectionflags	@""
	.align	16
	.zero		1024


//--------------------- .nv.shared.reserved.0     --------------------------
	.section	.nv.shared.reserved.0,"aw",@nobits
	.weak		__nv_reservedSMEM_offset_0_alias
	.size		__nv_reservedSMEM_offset_0_alias, 0, 64
	.other		__nv_reservedSMEM_offset_0_alias,@"STO_CUDA_RESERVED_SHARED STV_DEFAULT"
__nv_reservedSMEM_offset_0_alias:
	.zero		0
.nv.shared.reserved.0:
	.zero		64
	.weak		__nv_reservedSMEM_tcgen05_partition
	.type		__nv_reservedSMEM_tcgen05_partition,@object
	.size		__nv_reservedSMEM_tcgen05_partition,(.L_0 - __nv_reservedSMEM_tcgen05_partition)
__nv_reservedSMEM_tcgen05_partition:
	.zero		32
.L_0:


//--------------------- .nv.global                --------------------------
	.section	.nv.global,"aw",@nobits
.nv.global:
	.type		_ZN39_INTERNAL_a64f9c9c_4_k_cu_4fd9b620_95204cute1_E,@object
	.size		_ZN39_INTERNAL_a64f9c9c_4_k_cu_4fd9b620_95204cute1_E,(_ZN39_INTERNAL_a64f9c9c_4_k_cu_4fd9b620_95204cuda3std3__45__cpo6cbeginE - _ZN39_INTERNAL_a64f9c9c_4_k_cu_4fd9b620_95204cute1_E)
_ZN39_INTERNAL_a64f9c9c_4_k_cu_4fd9b620_95204cute1_E:
	.zero		1
	.type		_ZN39_INTERNAL_a64f9c9c_4_k_cu_4fd9b620_95204cuda3std3__45__cpo6cbeginE,@object
	.size		_ZN39_INTERNAL_a64f9c9c_4_k_cu_4fd9b620_95204cuda3std3__45__cpo6cbeginE,(_ZN39_INTERNAL_a64f9c9c_4_k_cu_4fd9b620_95204cuda3std3__48in_placeE - _ZN39_INTERNAL_a64f9c9c_4_k_cu_4fd9b620_95204cuda3std3__45__cpo6cbeginE)
_ZN39_INTERNAL_a64f9c9c_4_k_cu_4fd9b620_95204cuda3std3__45__cpo6cbeginE:
	.zero		1
	.type		_ZN39_INTERNAL_a64f9c9c_4_k_cu_4fd9b620_95204cuda3std3__48in_placeE,@object
	.size		_ZN39_INTERNAL_a64f9c9c_4_k_cu_4fd9b620_95204cuda3std3__48in_placeE,(_ZN39_INTERNAL_a64f9c9c_4_k_cu_4fd9b620_95204cuda3std6ranges3__45__cpo9iter_moveE - _ZN39_INTERNAL_a64f9c9c_4_k_cu_4fd9b620_95204cuda3std3__48in_placeE)
_ZN39_INTERNAL_a64f9c9c_4_k_cu_4fd9b620_95204cuda3std3__48in_placeE:
	.zero		1
	.type		_ZN39_INTERNAL_a64f9c9c_4_k_cu_4fd9b620_95204cuda3std6ranges3__45__cpo9iter_moveE,@object
	.size		_ZN39_INTERNAL_a64f9c9c_4_k_cu_4fd9b620_95204cuda3std6ranges3__45__cpo9iter_moveE,(_ZN39_INTERNAL_a64f9c9c_4_k_cu_4fd9b620_95204cuda3std3__45__cpo5beginE - _ZN39_INTERNAL_a64f9c9c_4_k_cu_4fd9b620_95204cuda3std6ranges3__45__cpo9iter_moveE)
_ZN39_INTERNAL_a64f9c9c_4_k_cu_4fd9b620_95204cuda3std6ranges3__45__cpo9iter_moveE:
	.zero		1
	.type		_ZN39_INTERNAL_a64f9c9c_4_k_cu_4fd9b620_95204cuda3std3__45__cpo5beginE,@object
	.size		_ZN39_INTERNAL_a64f9c9c_4_k_cu_4fd9b620_95204cuda3std3__45__cpo5beginE,(_ZN39_INTERNAL_a64f9c9c_4_k_cu_4fd9b620_95204cuda3std3__441_GLOBAL__N__a64f9c9c_4_k_cu_4fd9b620_95206ignoreE - _ZN39_INTERNAL_a64f9c9c_4_k_cu_4fd9b620_95204cuda3std3__45__cpo5beginE)
_ZN39_INTERNAL_a64f9c9c_4_k_cu_4fd9b620_95204cuda3std3__45__cpo5beginE:
	.zero		1
	.type		_ZN39_INTERNAL_a64f9c9c_4_k_cu_4fd9b620_95204cuda3std3__441_GLOBAL__N__a64f9c9c_4_k_cu_4fd9b620_95206ignoreE,@object
	.size		_ZN39_INTERNAL_a64f9c9c_4_k_cu_4fd9b620_95204cuda3std3__441_GLOBAL__N__a64f9c9c_4_k_cu_4fd9b620_95206ignoreE,(_ZN39_INTERNAL_a64f9c9c_4_k_cu_4fd9b620_95204cute7productE - _ZN39_INTERNAL_a64f9c9c_4_k_cu_4fd9b620_95204cuda3std3__441_GLOBAL__N__a64f9c9c_4_k_cu_4fd9b620_95206ignoreE)
_ZN39_INTERNAL_a64f9c9c_4_k_cu_4fd9b620_95204cuda3std3__441_GLOBAL__N__a64f9c9c_4_k_cu_4fd9b620_95206ignoreE:
	.zero		1
	.type		_ZN39_INTERNAL_a64f9c9c_4_k_cu_4fd9b620_95204cute7productE,@object
	.size		_ZN39_INTERNAL_a64f9c9c_4_k_cu_4fd9b620_95204cute7productE,(_ZN39_INTERNAL_a64f9c9c_4_k_cu_4fd9b620_95204cuda3std3__45__cpo3endE - _ZN39_INTERNAL_a64f9c9c_4_k_cu_4fd9b620_95204cute7productE)
_ZN39_INTERNAL_a64f9c9c_4_k_cu_4fd9b620_95204cute7productE:
	.zero		1
	.type		_ZN39_INTERNAL_a64f9c9c_4_k_cu_4fd9b620_95204cuda3std3__45__cpo3endE,@object
	.size		_ZN39_INTERNAL_a64f9c9c_4_k_cu_4fd9b620_95204cuda3std3__45__cpo3endE,(_ZN39_INTERNAL_a64f9c9c_4_k_cu_4fd9b620_95204cuda3std3__419piecewise_constructE - _ZN39_INTERNAL_a64f9c9c_4_k_cu_4fd9b620_95204cuda3std3__45__cpo3endE)
_ZN39_INTERNAL_a64f9c9c_4_k_cu_4fd9b620_95204cuda3std3__45__cpo3endE:
	.zero		1
	.type		_ZN39_INTERNAL_a64f9c9c_4_k_cu_4fd9b620_95204cuda3std3__419piecewise_constructE,@object
	.size		_ZN39_INTERNAL_a64f9c9c_4_k_cu_4fd9b620_95204cuda3std3__419piecewise_constructE,(_ZN39_INTERNAL_a64f9c9c_4_k_cu_4fd9b620_95204cuda3std3__45__cpo4cendE - _ZN39_INTERNAL_a64f9c9c_4_k_cu_4fd9b620_95204cuda3std3__419piecewise_constructE)
_ZN39_INTERNAL_a64f9c9c_4_k_cu_4fd9b620_95204cuda3std3__419piecewise_constructE:
	.zero		1
	.type		_ZN39_INTERNAL_a64f9c9c_4_k_cu_4fd9b620_95204cuda3std3__45__cpo4cendE,@object
	.size		_ZN39_INTERNAL_a64f9c9c_4_k_cu_4fd9b620_95204cuda3std3__45__cpo4cendE,(_ZN39_INTERNAL_a64f9c9c_4_k_cu_4fd9b620_95204cuda3std6ranges3__45__cpo4swapE - _ZN39_INTERNAL_a64f9c9c_4_k_cu_4fd9b620_95204cuda3std3__45__cpo4cendE)
_ZN39_INTERNAL_a64f9c9c_4_k_cu_4fd9b620_95204cuda3std3__45__cpo4cendE:
	.zero		1
	.type		_ZN39_INTERNAL_a64f9c9c_4_k_cu_4fd9b620_95204cuda3std6ranges3__45__cpo4swapE,@object
	.size		_ZN39_INTERNAL_a64f9c9c_4_k_cu_4fd9b620_95204cuda3std6ranges3__45__cpo4swapE,(.L_10 - _ZN39_INTERNAL_a64f9c9c_4_k_cu_4fd9b620_95204cuda3std6ranges3__45__cpo4swapE)
_ZN39_INTERNAL_a64f9c9c_4_k_cu_4fd9b620_95204cuda3std6ranges3__45__cpo4swapE:
	.zero		1
.L_10:


//--------------------- .nv.constant0._ZN7cutlass13device_kernelINS_4gemm6kernel13GemmUniversalIN4cute5tupleIJiiiiEEENS1_10collective13CollectiveMmaINS1_35MainloopSm100TmaUmmaWarpSpecializedILi5ELi2ELi4ENS5_IJNS4_1CILi1EEESB_SB_EEEEENS5_IJNSA_ILi64EEENSA_ILi128EEESE_EEENS_12float_e5m2_tENS5_IJlSB_lEEESH_SI_NS4_8TiledMMAINS4_8MMA_AtomIJNS4_10MMA_TraitsINS4_19SM100_MMA_F8F6F4_SSEJSH_SH_fSE_SF_NS4_17integral_constantINS4_4UMMA5MajorELSP_0EEESQ_NSN_INSO_7ScaleInELSR_0EEESS_EEEEEENS4_6LayoutISC_NS5_IJNSA_ILi0EEESW_SW_EEEEENS5_IJNS4_10UnderscoreESZ_SZ_EEEEENS4_13SM90_TMA_LOADENS4_14ComposedLayoutINS4_7SwizzleILi2ELi4ELi3EEENS4_18smem_ptr_flag_bitsILi8EEENSV_INS5_IJNSA_ILi8EEESE_EEENS5_IJSE_SB_EEEEEEEvNS4_8identityES12_S1C_vS1D_EENS_8epilogue10collective18CollectiveEpilogueINS1F_23Sm100TmaWarpSpecializedILi2ELi2ELi32ELb0ELb0EEEJSG_NS5_IJNSV_ISE_SB_EES1K_EEESH_SI_SH_SI_NS1F_6fusion15FusionCallbacksIS1J_NS1M_17LinearCombinationISH_fSH_fLNS_15FloatRoundStyleE2EEESG_S1L_JEEENS4_5SM1004TMEM4LOAD26SM100_TMEM_LOAD_16dp32b32xES12_S1C_NS4_39AutoVectorizingCopyWithAssumedAlignmentILi128EEENS4_14SM90_TMA_STOREES1C_S1X_S1X_EEEvvEEEEvNT_6ParamsE --------------------------
	.section	.nv.constant0._ZN7cutlass13device_kernelINS_4gemm6kernel13GemmUniversalIN4cute5tupleIJiiiiEEENS1_10collective13CollectiveMmaINS1_35MainloopSm100TmaUmmaWarpSpecializedILi5ELi2ELi4ENS5_IJNS4_1CILi1EEESB_SB_EEEEENS5_IJNSA_ILi64EEENSA_ILi128EEESE_EEENS_12float_e5m2_tENS5_IJlSB_lEEESH_SI_NS4_8TiledMMAINS4_8MMA_AtomIJNS4_10MMA_TraitsINS4_19SM100_MMA_F8F6F4_SSEJSH_SH_fSE_SF_NS4_17integral_constantINS4_4UMMA5MajorELSP_0EEESQ_NSN_INSO_7ScaleInELSR_0EEESS_EEEEEENS4_6LayoutISC_NS5_IJNSA_ILi0EEESW_SW_EEEEENS5_IJNS4_10UnderscoreESZ_SZ_EEEEENS4_13SM90_TMA_LOADENS4_14ComposedLayoutINS4_7SwizzleILi2ELi4ELi3EEENS4_18smem_ptr_flag_bitsILi8EEENSV_INS5_IJNSA_ILi8EEESE_EEENS5_IJSE_SB_EEEEEEEvNS4_8identityES12_S1C_vS1D_EENS_8epilogue10collective18CollectiveEpilogueINS1F_23Sm100TmaWarpSpecializedILi2ELi2ELi32ELb0ELb0EEEJSG_NS5_IJNSV_ISE_SB_EES1K_EEESH_SI_SH_SI_NS1F_6fusion15FusionCallbacksIS1J_NS1M_17LinearCombinationISH_fSH_fLNS_15FloatRoundStyleE2EEESG_S1L_JEEENS4_5SM1004TMEM4LOAD26SM100_TMEM_LOAD_16dp32b32xES12_S1C_NS4_39AutoVectorizingCopyWithAssumedAlignmentILi128EEENS4_14SM90_TMA_STOREES1C_S1X_S1X_EEEvvEEEEvNT_6ParamsE,"a",@progbits
	.sectionflags	@""
	.align	4
.nv.constant0._ZN7cutlass13device_kernelINS_4gemm6kernel13GemmUniversalIN4cute5tupleIJiiiiEEENS1_10collective13CollectiveMmaINS1_35MainloopSm100TmaUmmaWarpSpecializedILi5ELi2ELi4ENS5_IJNS4_1CILi1EEESB_SB_EEEEENS5_IJNSA_ILi64EEENSA_ILi128EEESE_EEENS_12float_e5m2_tENS5_IJlSB_lEEESH_SI_NS4_8TiledMMAINS4_8MMA_AtomIJNS4_10MMA_TraitsINS4_19SM100_MMA_F8F6F4_SSEJSH_SH_fSE_SF_NS4_17integral_constantINS4_4UMMA5MajorELSP_0EEESQ_NSN_INSO_7ScaleInELSR_0EEESS_EEEEEENS4_6LayoutISC_NS5_IJNSA_ILi0EEESW_SW_EEEEENS5_IJNS4_10UnderscoreESZ_SZ_EEEEENS4_13SM90_TMA_LOADENS4_14ComposedLayoutINS4_7SwizzleILi2ELi4ELi3EEENS4_18smem_ptr_flag_bitsILi8EEENSV_INS5_IJNSA_ILi8EEESE_EEENS5_IJSE_SB_EEEEEEEvNS4_8identityES12_S1C_vS1D_EENS_8epilogue10collective18CollectiveEpilogueINS1F_23Sm100TmaWarpSpecializedILi2ELi2ELi32ELb0ELb0EEEJSG_NS5_IJNSV_ISE_SB_EES1K_EEESH_SI_SH_SI_NS1F_6fusion15FusionCallbacksIS1J_NS1M_17LinearCombinationISH_fSH_fLNS_15FloatRoundStyleE2EEESG_S1L_JEEENS4_5SM1004TMEM4LOAD26SM100_TMEM_LOAD_16dp32b32xES12_S1C_NS4_39AutoVectorizingCopyWithAssumedAlignmentILi128EEENS4_14SM90_TMA_STOREES1C_S1X_S1X_EEEvvEEEEvNT_6ParamsE:
	.zero		2944


//--------------------- SYMBOLS --------------------------

	.type		.nv.reservedSmem.offset0,@object
	.size		.nv.reservedSmem.offset0,0x4
	.type		.nv.reservedSmem.cap,@object
	.size		.nv.reservedSmem.cap,0x4
	.type		__assertfail,@function
